	.target	sm_100a

	.elftype	@"ET_EXEC"


//--------------------- .note.nv.tkinfo           --------------------------
	.section	.note.nv.tkinfo,"",@"SHT_NOTE"
	.sectionflags	@"SHF_NOTE_NV_TKINFO"
	.tkinfo
        /*0018*/ 	.word	0x00000081
        /*0030*/ 	.string	""
        /*0030*/ 	.string	"ptxas-blackwell"
        /*0030*/ 	.string	"Cuda compilation tools, release 12.9, V12.9.86"
        /*0030*/ 	.string	"Build cuda_12.9.r12.9/compiler.36037853_0"
        /*0030*/ 	.string	"-v  -suppress-debug-info  -lineinfo  -arch sm_100a "



//--------------------- .note.nv.cuver            --------------------------
	.section	.note.nv.cuver,"",@"SHT_NOTE"
	.sectionflags	@"SHF_NOTE_NV_CUVER"
        /*0018*/ 	.short	0x0001
        /*001a*/ 	.short	0x0064
        /*001c*/ 	.short	0x0001
        /*001e*/ 	.short	0x0000
        /*0020*/ 	.short	0x0001
        /*0022*/ 	.short	0x0000


//--------------------- .nv.info                  --------------------------
	.section	.nv.info,"",@"SHT_CUDA_INFO"
	.align	4


	//----- nvinfo : EIATTR_REGCOUNT
	.align		4
        /*0000*/ 	.byte	0x04, 0x2f
        /*0002*/ 	.short	(.L_4 - .L_3)
	.align		4
.L_3:
        /*0004*/ 	.word	index@(gluon_tcgen05)
        /*0008*/ 	.word	0x00000027


	//----- nvinfo : EIATTR_FRAME_SIZE
	.align		4
.L_4:
        /*000c*/ 	.byte	0x04, 0x11
        /*000e*/ 	.short	(.L_6 - .L_5)
	.align		4
.L_5:
        /*0010*/ 	.word	index@($__internal_2_$__cuda_sm10x_tcgen05_guardrail_trap_unallocated_columns_being_dealloced)
        /*0014*/ 	.word	0x00000000


	//----- nvinfo : EIATTR_FRAME_SIZE
	.align		4
.L_6:
        /*0018*/ 	.byte	0x04, 0x11
        /*001a*/ 	.short	(.L_8 - .L_7)
	.align		4
.L_7:
        /*001c*/ 	.word	index@($__internal_1_$__cuda_sm10x_tcgen05_guardrail_trap_phase_invalid_during_alloc)
        /*0020*/ 	.word	0x00000000


	//----- nvinfo : EIATTR_FRAME_SIZE
	.align		4
.L_8:
        /*0024*/ 	.byte	0x04, 0x11
        /*0026*/ 	.short	(.L_10 - .L_9)
	.align		4
.L_9:
        /*0028*/ 	.word	index@($__internal_0_$__cuda_sm10x_tcgen05_guardrail_trap_col_being_dealloced_not_returned_by_alloc)
        /*002c*/ 	.word	0x00000000


	//----- nvinfo : EIATTR_FRAME_SIZE
	.align		4
.L_10:
        /*0030*/ 	.byte	0x04, 0x11
        /*0032*/ 	.short	(.L_12 - .L_11)
	.align		4
.L_11:
        /*0034*/ 	.word	index@(gluon_tcgen05)
        /*0038*/ 	.word	0x00000000


	//----- nvinfo : EIATTR_MIN_STACK_SIZE
	.align		4
.L_12:
        /*003c*/ 	.byte	0x04, 0x12
        /*003e*/ 	.short	(.L_14 - .L_13)
	.align		4
.L_13:
        /*0040*/ 	.word	index@(gluon_tcgen05)
        /*0044*/ 	.word	0x00000000
.L_14:


//--------------------- .nv.info.gluon_tcgen05    --------------------------
	.section	.nv.info.gluon_tcgen05,"",@"SHT_CUDA_INFO"
	.sectionflags	@""
	.align	4


	//----- nvinfo : EIATTR_CUDA_API_VERSION
	.align		4
        /*0000*/ 	.byte	0x04, 0x37
        /*0002*/ 	.short	(.L_16 - .L_15)
.L_15:
        /*0004*/ 	.word	0x00000081


	//----- nvinfo : EIATTR_KPARAM_INFO
	.align		4
.L_16:
        /*0008*/ 	.byte	0x04, 0x17
        /*000a*/ 	.short	(.L_18 - .L_17)
.L_17:
        /*000c*/ 	.word	0x00000000
        /*0010*/ 	.short	0x000a
        /*0012*/ 	.short	0x0048
        /*0014*/ 	.byte	0x00, 0xf4, 0x21, 0x00


	//----- nvinfo : EIATTR_KPARAM_INFO
	.align		4
.L_18:
        /*0018*/ 	.byte	0x04, 0x17
        /*001a*/ 	.short	(.L_20 - .L_19)
.L_19:
        /*001c*/ 	.word	0x00000000
        /*0020*/ 	.short	0x0009
        /*0022*/ 	.short	0x0040
        /*0024*/ 	.byte	0x00, 0xf4, 0x21, 0x00


	//----- nvinfo : EIATTR_KPARAM_INFO
	.align		4
.L_20:
        /*0028*/ 	.byte	0x04, 0x17
        /*002a*/ 	.short	(.L_22 - .L_21)
.L_21:
        /*002c*/ 	.word	0x00000000
        /*0030*/ 	.short	0x0008
        /*0032*/ 	.short	0x0038
        /*0034*/ 	.byte	0x00, 0xf0, 0x21, 0x00


	//----- nvinfo : EIATTR_KPARAM_INFO
	.align		4
.L_22:
        /*0038*/ 	.byte	0x04, 0x17
        /*003a*/ 	.short	(.L_24 - .L_23)
.L_23:
        /*003c*/ 	.word	0x00000000
        /*0040*/ 	.short	0x0007
        /*0042*/ 	.short	0x0030
        /*0044*/ 	.byte	0x00, 0xf0, 0x21, 0x00


	//----- nvinfo : EIATTR_KPARAM_INFO
	.align		4
.L_24:
        /*0048*/ 	.byte	0x04, 0x17
        /*004a*/ 	.short	(.L_26 - .L_25)
.L_25:
        /*004c*/ 	.word	0x00000000
        /*0050*/ 	.short	0x0006
        /*0052*/ 	.short	0x0028
        /*0054*/ 	.byte	0x00, 0xf0, 0x21, 0x00


	//----- nvinfo : EIATTR_KPARAM_INFO
	.align		4
.L_26:
        /*0058*/ 	.byte	0x04, 0x17
        /*005a*/ 	.short	(.L_28 - .L_27)
.L_27:
        /*005c*/ 	.word	0x00000000
        /*0060*/ 	.short	0x0005
        /*0062*/ 	.short	0x0020
        /*0064*/ 	.byte	0x00, 0xf0, 0x11, 0x00


	//----- nvinfo : EIATTR_KPARAM_INFO
	.align		4
.L_28:
        /*0068*/ 	.byte	0x04, 0x17
        /*006a*/ 	.short	(.L_30 - .L_29)
.L_29:
        /*006c*/ 	.word	0x00000000
        /*0070*/ 	.short	0x0004
        /*0072*/ 	.short	0x001c
        /*0074*/ 	.byte	0x00, 0xf0, 0x11, 0x00


	//----- nvinfo : EIATTR_KPARAM_INFO
	.align		4
.L_30:
        /*0078*/ 	.byte	0x04, 0x17
        /*007a*/ 	.short	(.L_32 - .L_31)
.L_31:
        /*007c*/ 	.word	0x00000000
        /*0080*/ 	.short	0x0003
        /*0082*/ 	.short	0x0018
        /*0084*/ 	.byte	0x00, 0xf0, 0x11, 0x00


	//----- nvinfo : EIATTR_KPARAM_INFO
	.align		4
.L_32:
        /*0088*/ 	.byte	0x04, 0x17
        /*008a*/ 	.short	(.L_34 - .L_33)
.L_33:
        /*008c*/ 	.word	0x00000000
        /*0090*/ 	.short	0x0002
        /*0092*/ 	.short	0x0010
        /*0094*/ 	.byte	0x00, 0xf4, 0x21, 0x00


	//----- nvinfo : EIATTR_KPARAM_INFO
	.align		4
.L_34:
        /*0098*/ 	.byte	0x04, 0x17
        /*009a*/ 	.short	(.L_36 - .L_35)
.L_35:
        /*009c*/ 	.word	0x00000000
        /*00a0*/ 	.short	0x0001
        /*00a2*/ 	.short	0x0008
        /*00a4*/ 	.byte	0x00, 0xf4, 0x21, 0x00


	//----- nvinfo : EIATTR_KPARAM_INFO
	.align		4
.L_36:
        /*00a8*/ 	.byte	0x04, 0x17
        /*00aa*/ 	.short	(.L_38 - .L_37)
.L_37:
        /*00ac*/ 	.word	0x00000000
        /*00b0*/ 	.short	0x0000
        /*00b2*/ 	.short	0x0000
        /*00b4*/ 	.byte	0x00, 0xf4, 0x21, 0x00


	//----- nvinfo : EIATTR_AT_ENTRY_FRAGMENTS
	.align		4
.L_38:
        /*00b8*/ 	.byte	0x04, 0x4f
        /*00ba*/ 	.short	(.L_40 - .L_39)


	//   ....[0]....
.L_39:
        /*00bc*/ 	.word	0x00000004


	//----- nvinfo : EIATTR_RESERVED_SMEM_USED
	.align		4
.L_40:
        /*00c0*/ 	.byte	0x01, 0x41
	.zero		2


	//----- nvinfo : EIATTR_SPARSE_MMA_MASK
	.align		4
        /*00c4*/ 	.byte	0x03, 0x50
        /*00c6*/ 	.short	0x0000


	//----- nvinfo : EIATTR_TCGEN05_1CTA_USED
	.align		4
        /*00c8*/ 	.byte	0x01, 0x51
	.zero		2


	//----- nvinfo : EIATTR_MAXREG_COUNT
	.align		4
        /*00cc*/ 	.byte	0x03, 0x1b
        /*00ce*/ 	.short	0x00ff


	//----- nvinfo : EIATTR_NUM_BARRIERS
	.align		4
        /*00d0*/ 	.byte	0x02, 0x4c
        /*00d2*/ 	.byte	0x01
	.zero		1


	//----- nvinfo : EIATTR_INT_WARP_WIDE_INSTR_OFFSETS
	.align		4
        /*00d4*/ 	.byte	0x04, 0x31
        /*00d6*/ 	.short	(.L_42 - .L_41)


	//   ....[0]....
.L_41:
        /*00d8*/ 	.word	0x00001740


	//   ....[1]....
        /*00dc*/ 	.word	0x00001760


	//   ....[2]....
        /*00e0*/ 	.word	0x000017f0


	//   ....[3]....
        /*00e4*/ 	.word	0x000019d0


	//   ....[4]....
        /*00e8*/ 	.word	0x00001a20


	//   ....[5]....
        /*00ec*/ 	.word	0x00001a30


	//   ....[6]....
        /*00f0*/ 	.word	0x00001a40


	//   ....[7]....
        /*00f4*/ 	.word	0x00001e50


	//   ....[8]....
        /*00f8*/ 	.word	0x00001e60


	//   ....[9]....
        /*00fc*/ 	.word	0x00001fe0


	//   ....[10]....
        /*0100*/ 	.word	0x00002040


	//   ....[11]....
        /*0104*/ 	.word	0x00002050


	//   ....[12]....
        /*0108*/ 	.word	0x00002080


	//   ....[13]....
        /*010c*/ 	.word	0x00002530


	//   ....[14]....
        /*0110*/ 	.word	0x00002540


	//   ....[15]....
        /*0114*/ 	.word	0x00002810


	//   ....[16]....
        /*0118*/ 	.word	0x00002820


	//   ....[17]....
        /*011c*/ 	.word	0x00002b90


	//   ....[18]....
        /*0120*/ 	.word	0x00002be0


	//----- nvinfo : EIATTR_COOP_GROUP_MASK_REGIDS
	.align		4
.L_42:
        /*0124*/ 	.byte	0x04, 0x29
        /*0126*/ 	.short	(.L_44 - .L_43)


	//   ....[0]....
.L_43:
        /*0128*/ 	.word	0xffffffff


	//   ....[1]....
        /*012c*/ 	.word	0xffffffff


	//   ....[2]....
        /*0130*/ 	.word	0xffffffff


	//   ....[3]....
        /*0134*/ 	.word	0xffffffff


	//   ....[4]....
        /*0138*/ 	.word	0xffffffff


	//   ....[5]....
        /*013c*/ 	.word	0xffffffff


	//   ....[6]....
        /*0140*/ 	.word	0xffffffff


	//   ....[7]....
        /*0144*/ 	.word	0xffffffff


	//   ....[8]....
        /*0148*/ 	.word	0xffffffff


	//   ....[9]....
        /*014c*/ 	.word	0xffffffff


	//----- nvinfo : EIATTR_COOP_GROUP_INSTR_OFFSETS
	.align		4
.L_44:
        /*0150*/ 	.byte	0x04, 0x28
        /*0152*/ 	.short	(.L_46 - .L_45)


	//   ....[0]....
.L_45:
        /*0154*/ 	.word	0x00000050


	//   ....[1]....
        /*0158*/ 	.word	0x00000310


	//   ....[2]....
        /*015c*/ 	.word	0x00000500


	//   ....[3]....
        /*0160*/ 	.word	0x000009c0


	//   ....[4]....
        /*0164*/ 	.word	0x00000b00


	//   ....[5]....
        /*0168*/ 	.word	0x00000fb0


	//   ....[6]....
        /*016c*/ 	.word	0x000010f0


	//   ....[7]....
        /*0170*/ 	.word	0x000015e0


	//   ....[8]....
        /*0174*/ 	.word	0x00002a20


	//   ....[9]....
        /*0178*/ 	.word	0x00002c90


	//----- nvinfo : EIATTR_VRC_CTA_INIT_COUNT
	.align		4
.L_46:
        /*017c*/ 	.byte	0x02, 0x4a
        /*017e*/ 	.byte	0x80
	.zero		1


	//----- nvinfo : EIATTR_MBARRIER_INSTR_OFFSETS
	.align		4
        /*0180*/ 	.byte	0x04, 0x39
        /*0182*/ 	.short	(.L_48 - .L_47)


	//   ....[0]....
.L_47:
        /*0184*/ 	.word	0x00001810
        /*0188*/ 	.word	0x000000ff
        /*018c*/ 	.word	0x00018000
        /*0190*/ 	.short	0x0100
        /*0192*/ 	.byte	0x08
	.zero		1


	//   ....[1]....
        /*0194*/ 	.word	0x00001820
        /*0198*/ 	.word	0x000000ff
        /*019c*/ 	.word	0x00018010
        /*01a0*/ 	.short	0x0100
        /*01a2*/ 	.byte	0x08
	.zero		1


	//   ....[2]....
        /*01a4*/ 	.word	0x000018d0
        /*01a8*/ 	.word	0x000000ff
        /*01ac*/ 	.word	0x00018008
        /*01b0*/ 	.short	0x0100
        /*01b2*/ 	.byte	0x08
	.zero		1


	//   ....[3]....
        /*01b4*/ 	.word	0x000018e0
        /*01b8*/ 	.word	0x000000ff
        /*01bc*/ 	.word	0x00018018
        /*01c0*/ 	.short	0x0100
        /*01c2*/ 	.byte	0x08
	.zero		1


	//   ....[4]....
        /*01c4*/ 	.word	0x00001ad0
        /*01c8*/ 	.word	0x000000ff
        /*01cc*/ 	.word	0x00018000
        /*01d0*/ 	.short	0x010a
        /*01d2*/ 	.byte	0x08
	.zero		1


	//   ....[5]....
        /*01d4*/ 	.word	0x00001eb0
        /*01d8*/ 	.word	0x000000ff
        /*01dc*/ 	.word	0x00018010
        /*01e0*/ 	.short	0x010a
        /*01e2*/ 	.byte	0x08
	.zero		1


	//   ....[6]....
        /*01e4*/ 	.word	0x000020f0
        /*01e8*/ 	.word	0x000000ff
        /*01ec*/ 	.word	0x00018000
        /*01f0*/ 	.short	0x010a
        /*01f2*/ 	.byte	0x23
	.zero		1


	//   ....[7]....
        /*01f4*/ 	.word	0x00002580
        /*01f8*/ 	.word	0x000000ff
        /*01fc*/ 	.word	0x00018010
        /*0200*/ 	.short	0x010a
        /*0202*/ 	.byte	0x23
	.zero		1


	//   ....[8]....
        /*0204*/ 	.word	0x00002650
        /*0208*/ 	.word	0x000000ff
        /*020c*/ 	.word	0x00018000
        /*0210*/ 	.short	0x0108
        /*0212*/ 	.byte	0x08
	.zero		1


	//   ....[9]....
        /*0214*/ 	.word	0x00002660
        /*0218*/ 	.word	0x000000ff
        /*021c*/ 	.word	0x00018010
        /*0220*/ 	.short	0x0108
        /*0222*/ 	.byte	0x08
	.zero		1


	//   ....[10]....
        /*0224*/ 	.word	0x000026b0
        /*0228*/ 	.word	0x000000ff
        /*022c*/ 	.word	0x00018008
        /*0230*/ 	.short	0x0108
        /*0232*/ 	.byte	0x08
	.zero		1


	//   ....[11]....
        /*0234*/ 	.word	0x000026c0
        /*0238*/ 	.word	0x000000ff
        /*023c*/ 	.word	0x00018018
        /*0240*/ 	.short	0x0108
        /*0242*/ 	.byte	0x08
	.zero		1


	//   ....[12]....
        /*0244*/ 	.word	0x00002cb0
        /*0248*/ 	.word	0x000000ff
        /*024c*/ 	.word	0x00018000
        /*0250*/ 	.short	0x010a
        /*0252*/ 	.byte	0x08
	.zero		1


	//   ....[13]....
        /*0254*/ 	.word	0x00002ce0
        /*0258*/ 	.word	0x000000ff
        /*025c*/ 	.word	0x00018010
        /*0260*/ 	.short	0x010a
        /*0262*/ 	.byte	0x08
	.zero		1


	//   ....[14]....
        /*0264*/ 	.word	0x00002d10
        /*0268*/ 	.word	0x000000ff
        /*026c*/ 	.word	0x00018000
        /*0270*/ 	.short	0x010a
        /*0272*/ 	.byte	0x23
	.zero		1


	//   ....[15]....
        /*0274*/ 	.word	0x00002d40
        /*0278*/ 	.word	0x000000ff
        /*027c*/ 	.word	0x00018010
        /*0280*/ 	.short	0x010a
        /*0282*/ 	.byte	0x23
	.zero		1


	//----- nvinfo : EIATTR_NUM_MBARRIERS
	.align		4
.L_48:
        /*0284*/ 	.byte	0x03, 0x38
        /*0286*/ 	.short	0x0004


	//----- nvinfo : EIATTR_EXIT_INSTR_OFFSETS
	.align		4
        /*0288*/ 	.byte	0x04, 0x1c
        /*028a*/ 	.short	(.L_50 - .L_49)


	//   ....[0]....
.L_49:
        /*028c*/ 	.word	0x00002ca0


	//----- nvinfo : EIATTR_REQNTID
	.align		4
.L_50:
        /*0290*/ 	.byte	0x04, 0x10
        /*0292*/ 	.short	(.L_52 - .L_51)
.L_51:
        /*0294*/ 	.word	0x00000100
        /*0298*/ 	.word	0x00000001
        /*029c*/ 	.word	0x00000001


	//----- nvinfo : EIATTR_CRS_STACK_SIZE
	.align		4
.L_52:
        /*02a0*/ 	.byte	0x04, 0x1e
        /*02a2*/ 	.short	(.L_54 - .L_53)
.L_53:
        /*02a4*/ 	.word	0x00000000


	//----- nvinfo : EIATTR_CBANK_PARAM_SIZE
	.align		4
.L_54:
        /*02a8*/ 	.byte	0x03, 0x19
        /*02aa*/ 	.short	0x0050


	//----- nvinfo : EIATTR_PARAM_CBANK
	.align		4
        /*02ac*/ 	.byte	0x04, 0x0a
        /*02ae*/ 	.short	(.L_56 - .L_55)
	.align		4
.L_55:
        /*02b0*/ 	.word	index@(.nv.constant0.gluon_tcgen05)
        /*02b4*/ 	.short	0x0380
        /*02b6*/ 	.short	0x0050


	//----- nvinfo : EIATTR_SW_WAR
	.align		4
.L_56:
        /*02b8*/ 	.byte	0x04, 0x36
        /*02ba*/ 	.short	(.L_58 - .L_57)
.L_57:
        /*02bc*/ 	.word	0x00000008
.L_58:


//--------------------- .nv.compat                --------------------------
	.section	.nv.compat,"",@"SHT_CUDA_COMPAT_INFO"
	.align	4
        /*0000*/ 	.byte	0x02, 0x02, 0x02, 0x00, 0x02, 0x05, 0x05, 0x00, 0x02, 0x03, 0x03, 0x00, 0x02, 0x06, 0x01, 0x00


//--------------------- .nv.callgraph             --------------------------
	.section	.nv.callgraph,"",@"SHT_CUDA_CALLGRAPH"
	.align	4
	.sectionentsize	8
	.align		4
        /*0000*/ 	.word	0x00000000
	.align		4
        /*0004*/ 	.word	0xffffffff
	.align		4
        /*0008*/ 	.word	0x00000000
	.align		4
        /*000c*/ 	.word	0xfffffffe
	.align		4
        /*0010*/ 	.word	0x00000000
	.align		4
        /*0014*/ 	.word	0xfffffffd
	.align		4
        /*0018*/ 	.word	0x00000000
	.align		4
        /*001c*/ 	.word	0xfffffffc


//--------------------- .text.gluon_tcgen05       --------------------------
	.section	.text.gluon_tcgen05,"ax",@progbits
	.align	128
        .global         gluon_tcgen05
        .type           gluon_tcgen05,@function
        .size           gluon_tcgen05,(.L_x_77 - gluon_tcgen05)
        .other          gluon_tcgen05,@"STO_CUDA_ENTRY STV_DEFAULT"
gluon_tcgen05:
.text.gluon_tcgen05:
[----:B------:R-:W1:Y:S01]  /*0000*/  LDC R1, c[0x0][0x37c] ;  /* 0x0000df00ff017b82 */ /* 0x000e620000000800 */
[----:B------:R-:W2:Y:S02]  /*0010*/  S2R R0, SR_TID.X ;  /* 0x0000000000007919 */ /* 0x000ea40000002100 */
[----:B--2---:R-:W-:-:S13]  /*0020*/  ISETP.GE.U32.AND P2, PT, R0, 0x20, PT ;  /* 0x000000200000780c */ /* 0x004fda0003f46070 */
[----:B------:R-:W-:Y:S05]  /*0030*/  @P2 BRA `(.L_x_0) ;  /* 0x0000000000b82947 */ /* 0x000fea0003800000 */
[----:B------:R-:W2:Y:S01]  /*0040*/  S2UR UR6, SR_CgaCtaId ;  /* 0x00000000000679c3 */ /* 0x000ea20000008800 */
[----:B------:R-:W-:Y:S01]  /*0050*/  NOP ;  /* 0x0000000000007918 */ /* 0x000fe20000000000 */
[----:B------:R-:W-:Y:S02]  /*0060*/  UMOV UR4, 0x40 ;  /* 0x0000004000047882 */ /* 0x000fe40000000000 */
[----:B--2---:R-:W-:-:S09]  /*0070*/  ULEA UR4, UR6, UR4, 0x18 ;  /* 0x0000000406047291 */ /* 0x004fd2000f8ec0ff */
[----:B------:R-:W2:Y:S01]  /*0080*/  LDS.U8 R2, [UR4] ;  /* 0x00000004ff027984 */ /* 0x000ea20008000000 */
[----:B------:R-:W-:Y:S02]  /*0090*/  UMOV UR4, 0x400 ;  /* 0x0000040000047882 */ /* 0x000fe40000000000 */
[----:B------:R-:W-:Y:S01]  /*00a0*/  ULEA UR4, UR6, UR4, 0x18 ;  /* 0x0000000406047291 */ /* 0x000fe2000f8ec0ff */
[----:B--2---:R-:W-:-:S13]  /*00b0*/  ISETP.NE.AND P0, PT, R2, RZ, PT ;  /* 0x000000ff0200720c */ /* 0x004fda0003f05270 */
[----:B------:R-:W-:Y:S05]  /*00c0*/  @P0 BRA `(.L_x_1) ;  /* 0x00000000007c0947 */ /* 0x000fea0003800000 */
[----:B------:R-:W-:-:S13]  /*00d0*/  ELECT P0, URZ, PT ;  /* 0x0000000000ff782f */ /* 0x000fda0003800000 */
[----:B------:R-:W-:Y:S05]  /*00e0*/  @!P0 BRA `(.L_x_2) ;  /* 0x0000000000848947 */ /* 0x000fea0003800000 */
[----:B------:R-:W-:Y:S01]  /*00f0*/  UMOV UR5, 0x2 ;  /* 0x0000000200057882 */ /* 0x000fe20000000000 */
[----:B------:R-:W-:Y:S02]  /*0100*/  IMAD.MOV.U32 R5, RZ, RZ, 0x1 ;  /* 0x00000001ff057424 */ /* 0x000fe400078e00ff */
[----:B------:R-:W-:Y:S02]  /*0110*/  IMAD.MOV.U32 R3, RZ, RZ, 0x3 ;  /* 0x00000003ff037424 */ /* 0x000fe400078e00ff */
[----:B------:R-:W-:Y:S04]  /*0120*/  DEPBAR.LE SB2, 0x36 ;  /* 0x0000ad800000791a */ /* 0x000fe80000000000 */
[----:B------:R-:W2:Y:S02]  /*0130*/  UTCATOMSWS.FIND_AND_SET.ALIGN UP0, UR5, UR5 ;  /* 0x00000005000575e3 */ /* 0x000ea40008000800 */
[----:B--2---:R-:W-:-:S04]  /*0140*/  PLOP3.LUT P0, PT, PT, PT, UP0, 0x80, 0x8 ;  /* 0x000000000008781c */ /* 0x004fc80003f0f008 */
[----:B------:R-:W-:-:S04]  /*0150*/  SEL R2, RZ, 0xffffffff, !P0 ;  /* 0xffffffffff027807 */ /* 0x000fc80004000000 */
[----:B------:R-:W-:Y:S01]  /*0160*/  ISETP.NE.AND P0, PT, R2, RZ, PT ;  /* 0x000000ff0200720c */ /* 0x000fe20003f05270 */
[----:B------:R-:W-:-:S12]  /*0170*/  IMAD.U32 R2, RZ, RZ, UR5 ;  /* 0x00000005ff027e24 */ /* 0x000fd8000f8e00ff */
[----:B------:R-:W-:Y:S05]  /*0180*/  @P0 BRA `(.L_x_3) ;  /* 0x0000000000240947 */ /* 0x000fea0003800000 */
.L_x_4:
[----:B------:R-:W-:Y:S05]  /*0190*/  NANOSLEEP 0x64 ;  /* 0x000000640000795d */ /* 0x000fea0003800000 */
[----:B------:R-:W-:-:S05]  /*01a0*/  UMOV UR5, 0x2 ;  /* 0x0000000200057882 */ /* 0x000fca0000000000 */
[----:B------:R-:W-:Y:S04]  /*01b0*/  DEPBAR.LE SB2, 0x36 ;  /* 0x0000ad800000791a */ /* 0x000fe80000000000 */
[----:B------:R-:W2:Y:S02]  /*01c0*/  UTCATOMSWS.FIND_AND_SET.ALIGN UP0, UR5, UR5 ;  /* 0x00000005000575e3 */ /* 0x000ea40008000800 */
[----:B--2---:R-:W-:-:S04]  /*01d0*/  PLOP3.LUT P0, PT, PT, PT, UP0, 0x80, 0x8 ;  /* 0x000000000008781c */ /* 0x004fc80003f0f008 */
[----:B------:R-:W-:-:S04]  /*01e0*/  SEL R2, RZ, 0xffffffff, !P0 ;  /* 0xffffffffff027807 */ /* 0x000fc80004000000 */
[----:B------:R-:W-:Y:S01]  /*01f0*/  ISETP.NE.AND P0, PT, R2, RZ, PT ;  /* 0x000000ff0200720c */ /* 0x000fe20003f05270 */
[----:B------:R-:W-:-:S12]  /*0200*/  IMAD.U32 R2, RZ, RZ, UR5 ;  /* 0x00000005ff027e24 */ /* 0x000fd8000f8e00ff */
[----:B------:R-:W-:Y:S05]  /*0210*/  @!P0 BRA `(.L_x_4) ;  /* 0xfffffffc00dc8947 */ /* 0x000fea000383ffff */
.L_x_3:
[C---:B------:R-:W-:Y:S01]  /*0220*/  VIADD R4, R2.reuse, 0x10 ;  /* 0x0000001002047836 */ /* 0x040fe20000000000 */
[----:B------:R-:W-:Y:S01]  /*0230*/  UMOV UR5, 0x50 ;  /* 0x0000005000057882 */ /* 0x000fe20000000000 */
[----:B------:R-:W-:Y:S01]  /*0240*/  SHF.L.U32 R3, R3, R2, RZ ;  /* 0x0000000203037219 */ /* 0x000fe200000006ff */
[----:B------:R-:W-:Y:S01]  /*0250*/  ULEA UR5, UR6, UR5, 0x18 ;  /* 0x0000000506057291 */ /* 0x000fe2000f8ec0ff */
[----:B------:R-:W-:Y:S01]  /*0260*/  IMAD.SHL.U32 R2, R2, 0x20, RZ ;  /* 0x0000002002027824 */ /* 0x000fe200078e00ff */
[----:B------:R-:W-:-:S04]  /*0270*/  SHF.L.U32 R4, R5, R4, RZ ;  /* 0x0000000405047219 */ /* 0x000fc800000006ff */
[----:B------:R-:W-:-:S05]  /*0280*/  LOP3.LUT R3, R4, R3, RZ, 0xfc, !PT ;  /* 0x0000000304037212 */ /* 0x000fca00078efcff */
[----:B------:R2:W-:Y:S04]  /*0290*/  ATOMS.OR RZ, [UR5], R3 ;  /* 0x00000003ffff798c */ /* 0x0005e8000b000005 */
[----:B------:R2:W-:Y:S01]  /*02a0*/  STS [UR4], R2 ;  /* 0x00000002ff007988 */ /* 0x0005e20008000804 */
[----:B------:R-:W-:Y:S05]  /*02b0*/  BRA `(.L_x_2) ;  /* 0x0000000000107947 */ /* 0x000fea0003800000 */
.L_x_1:
[----:B------:R-:W-:Y:S01]  /*02c0*/  IMAD.MOV.U32 R3, RZ, RZ, -0x1 ;  /* 0xffffffffff037424 */ /* 0x000fe200078e00ff */
[----:B------:R-:W-:-:S04]  /*02d0*/  MOV R2, 0x300 ;  /* 0x0000030000027802 */ /* 0x000fc80000000f00 */
[----:B------:R2:W-:Y:S03]  /*02e0*/  STS [UR4], R3 ;  /* 0x00000003ff007988 */ /* 0x0005e60008000804 */
[----:B-12---:R-:W-:Y:S05]  /*02f0*/  CALL.REL.NOINC `($__internal_1_$__cuda_sm10x_tcgen05_guardrail_trap_phase_invalid_during_alloc) ;  /* 0x0000002800a87944 */ /* 0x006fea0003c00000 */
.L_x_2:
[----:B------:R-:W-:Y:S05]  /*0300*/  WARPSYNC.ALL ;  /* 0x0000000000007948 */ /* 0x000fea0003800000 */
[----:B------:R-:W-:Y:S01]  /*0310*/  NOP ;  /* 0x0000000000007918 */ /* 0x000fe20000000000 */
.L_x_0:
[----:B------:R-:W3:Y:S08]  /*0320*/  S2UR UR4, SR_CgaCtaId ;  /* 0x00000000000479c3 */ /* 0x000ef00000008800 */
[----:B------:R-:W-:Y:S01]  /*0330*/  BAR.SYNC.DEFER_BLOCKING 0x0 ;  /* 0x0000000000007b1d */ /* 0x000fe20000010000 */
[----:B------:R-:W-:-:S05]  /*0340*/  LOP3.LUT R36, R0, 0xff, RZ, 0xc0, !PT ;  /* 0x000000ff00247812 */ /* 0x000fca00078ec0ff */
[----:B------:R-:W-:Y:S02]  /*0350*/  UMOV UR8, 0x400 ;  /* 0x0000040000087882 */ /* 0x000fe40000000000 */
[----:B--2---:R-:W2:Y:S08]  /*0360*/  LDC R3, c[0x0][0x398] ;  /* 0x0000e600ff037b82 */ /* 0x004eb00000000800 */
[----:B------:R-:W4:Y:S01]  /*0370*/  LDC R7, c[0x0][0x3a0] ;  /* 0x0000e800ff077b82 */ /* 0x000f220000000800 */
[----:B---3--:R-:W-:-:S07]  /*0380*/  ULEA UR8, UR4, UR8, 0x18 ;  /* 0x0000000804087291 */ /* 0x008fce000f8ec0ff */
[----:B------:R-:W3:Y:S02]  /*0390*/  S2UR UR16, SR_CTAID.Y ;  /* 0x00000000001079c3 */ /* 0x000ee40000002600 */
[----:B------:R-:W5:Y:S06]  /*03a0*/  LDS R4, [UR8] ;  /* 0x00000008ff047984 */ /* 0x000f6c0008000800 */
[----:B------:R-:W-:Y:S06]  /*03b0*/  BAR.SYNC.DEFER_BLOCKING 0x0 ;  /* 0x0000000000007b1d */ /* 0x000fec0000010000 */
[----:B------:R-:W-:Y:S05]  /*03c0*/  @P2 BRA `(.L_x_5) ;  /* 0x0000000000182947 */ /* 0x000fea0003800000 */
[----:B------:R-:W-:Y:S01]  /*03d0*/  ELECT P0, URZ, PT ;  /* 0x0000000000ff782f */ /* 0x000fe20003800000 */
[----:B------:R-:W-:Y:S01]  /*03e0*/  IMAD.MOV.U32 R2, RZ, RZ, 0x1 ;  /* 0x00000001ff027424 */ /* 0x000fe200078e00ff */
[----:B------:R-:W-:Y:S01]  /*03f0*/  UMOV UR5, 0x40 ;  /* 0x0000004000057882 */ /* 0x000fe20000000000 */
[----:B------:R-:W-:Y:S01]  /*0400*/  UVIRTCOUNT.DEALLOC.SMPOOL 0x80 ;  /* 0x000000800000784c */ /* 0x000fe20000000000 */
[----:B------:R-:W-:-:S09]  /*0410*/  ULEA UR5, UR4, UR5, 0x18 ;  /* 0x0000000504057291 */ /* 0x000fd2000f8ec0ff */
[----:B------:R5:W-:Y:S03]  /*0420*/  @P0 STS.U8 [UR5], R2 ;  /* 0x00000002ff000988 */ /* 0x000be60008000005 */
.L_x_5:
[----:B------:R-:W5:Y:S01]  /*0430*/  S2UR UR4, SR_CTAID.Z ;  /* 0x00000000000479c3 */ /* 0x000f620000002700 */
[----:B------:R-:W4:Y:S01]  /*0440*/  LDCU UR5, c[0x0][0x370] ;  /* 0x00006e00ff0577ac */ /* 0x000f220008000800 */
[C---:B------:R-:W-:Y:S01]  /*0450*/  ISETP.GE.U32.AND P0, PT, R36.reuse, 0x20, PT ;  /* 0x000000202400780c */ /* 0x040fe20003f06070 */
[----:B--2--5:R-:W-:Y:S01]  /*0460*/  VIADD R2, R3, 0xffffffff ;  /* 0xffffffff03027836 */ /* 0x024fe20000000000 */
[C---:B------:R-:W-:Y:S01]  /*0470*/  ISETP.NE.U32.AND P3, PT, R36.reuse, RZ, PT ;  /* 0x000000ff2400720c */ /* 0x040fe20003f65070 */
[----:B------:R-:W2:Y:S01]  /*0480*/  LDCU UR6, c[0x0][0x374] ;  /* 0x00006e80ff0677ac */ /* 0x000ea20008000800 */
[----:B------:R-:W-:Y:S01]  /*0490*/  LEA R10, R36, UR8, 0x2 ;  /* 0x00000008240a7c11 */ /* 0x000fe2000f8e10ff */
[----:B----4-:R-:W-:Y:S01]  /*04a0*/  VIADD R11, R7, 0xffffffff ;  /* 0xffffffff070b7836 */ /* 0x010fe20000000000 */
[----:B------:R-:W4:Y:S01]  /*04b0*/  S2UR UR13, SR_CTAID.X ;  /* 0x00000000000d79c3 */ /* 0x000f220000002500 */
[----:B------:R-:W5:Y:S01]  /*04c0*/  LDCU.64 UR14, c[0x0][0x3c0] ;  /* 0x00007800ff0e77ac */ /* 0x000f620008000a00 */
[----:B------:R-:W-:Y:S01]  /*04d0*/  R2UR UR12, R4 ;  /* 0x00000000040c72ca */ /* 0x000fe200000e0000 */
[----:B------:R-:W-:Y:S04]  /*04e0*/  BSSY.RECONVERGENT B0, `(.L_x_6) ;  /* 0x0000011000007945 */ /* 0x000fe80003800200 */
[----:B------:R3:W-:Y:S01]  /*04f0*/  @!P0 STS [R10], RZ ;  /* 0x000000ff0a008388 */ /* 0x0007e20000000800 */
[----:B------:R-:W-:-:S03]  /*0500*/  NOP ;  /* 0x0000000000007918 */ /* 0x000fc60000000000 */
[----:B------:R3:W-:Y:S02]  /*0510*/  @!P3 STS [UR8+0x24], R2 ;  /* 0x00002402ff00b988 */ /* 0x0007e40008000808 */
[----:B--23--:R-:W-:Y:S02]  /*0520*/  UIMAD UR4, UR4, UR6, UR16 ;  /* 0x00000006040472a4 */ /* 0x00cfe4000f8e0210 */
[----:B------:R2:W-:Y:S02]  /*0530*/  @!P3 STS [UR8+0x20], R11 ;  /* 0x0000200bff00b988 */ /* 0x0005e40008000808 */
[----:B----4-:R-:W-:-:S04]  /*0540*/  UIMAD UR4, UR4, UR5, UR13 ;  /* 0x00000005040472a4 */ /* 0x010fc8000f8e020d */
[----:B------:R-:W-:-:S04]  /*0550*/  UIMAD UR4, UR4, 0x180, URZ ;  /* 0x00000180040478a4 */ /* 0x000fc8000f8e02ff */
[----:B-----5:R-:W-:-:S04]  /*0560*/  UIADD3 UR10, UP0, UPT, UR4, UR14, URZ ;  /* 0x0000000e040a7290 */ /* 0x020fc8000ff1e0ff */
[----:B------:R-:W-:Y:S01]  /*0570*/  ULEA.HI.X.SX32 UR11, UR4, UR15, 0x1, UP0 ;  /* 0x0000000f040b7291 */ /* 0x000fe200080f0eff */
[----:B--2---:R-:W-:Y:S11]  /*0580*/  @P3 BRA `(.L_x_7) ;  /* 0x0000000000183947 */ /* 0x004ff60003800000 */
[----:B------:R-:W2:Y:S01]  /*0590*/  LDS R3, [UR8+0x8] ;  /* 0x00000808ff037984 */ /* 0x000ea20008000800 */
[----:B------:R-:W3:Y:S01]  /*05a0*/  LDC.64 R8, c[0x0][0x380] ;  /* 0x0000e000ff087b82 */ /* 0x000ee20000000a00 */
[----:B------:R-:W-:Y:S02]  /*05b0*/  IMAD.MOV.U32 R4, RZ, RZ, 0x70 ;  /* 0x00000070ff047424 */ /* 0x000fe400078e00ff */
[----:B---3--:R3:W-:Y:S03]  /*05c0*/  STS.64 [UR8], R8 ;  /* 0x00000008ff007988 */ /* 0x0087e60008000a08 */
[----:B--2---:R-:W-:-:S05]  /*05d0*/  LOP3.LUT R3, R3, 0x10, R4, 0xd8, !PT ;  /* 0x0000001003037812 */ /* 0x004fca00078ed804 */
[----:B------:R3:W-:Y:S02]  /*05e0*/  STS [UR8+0x8], R3 ;  /* 0x00000803ff007988 */ /* 0x0007e40008000808 */
.L_x_7:
[----:B------:R-:W-:Y:S05]  /*05f0*/  BSYNC.RECONVERGENT B0 ;  /* 0x0000000000007941 */ /* 0x000fea0003800200 */
.L_x_6:
[----:B------:R-:W-:Y:S04]  /*0600*/  BSSY.RECONVERGENT B0, `(.L_x_8) ;  /* 0x000000a000007945 */ /* 0x000fe80003800200 */
[----:B------:R-:W-:Y:S05]  /*0610*/  @P3 BRA `(.L_x_9) ;  /* 0x0000000000203947 */ /* 0x000fea0003800000 */
[----:B---3--:R-:W2:Y:S01]  /*0620*/  LDS R3, [UR8+0x34] ;  /* 0x00003408ff037984 */ /* 0x008ea20008000800 */
[----:B------:R-:W-:Y:S02]  /*0630*/  IMAD.MOV.U32 R4, RZ, RZ, 0x3f000000 ;  /* 0x3f000000ff047424 */ /* 0x000fe400078e00ff */
[----:B------:R-:W-:Y:S01]  /*0640*/  @!P3 IMAD.MOV.U32 R5, RZ, RZ, 0x7f ;  /* 0x0000007fff05b424 */ /* 0x000fe200078e00ff */
[----:B------:R-:W3:Y:S02]  /*0650*/  @!P3 LDS R6, [UR8+0x38] ;  /* 0x00003808ff06b984 */ /* 0x000ee40008000800 */
[----:B--2---:R-:W-:Y:S02]  /*0660*/  LOP3.LUT R3, R3, 0xff000000, R4, 0xb8, !PT ;  /* 0xff00000003037812 */ /* 0x004fe400078eb804 */
[----:B---3--:R-:W-:-:S03]  /*0670*/  @!P3 LOP3.LUT R4, R6, 0xff, R5, 0xb8, !PT ;  /* 0x000000ff0604b812 */ /* 0x008fc600078eb805 */
[----:B------:R2:W-:Y:S04]  /*0680*/  STS [UR8+0x34], R3 ;  /* 0x00003403ff007988 */ /* 0x0005e80008000808 */
[----:B------:R2:W-:Y:S02]  /*0690*/  @!P3 STS [UR8+0x38], R4 ;  /* 0x00003804ff00b988 */ /* 0x0005e40008000808 */
.L_x_9:
[----:B------:R-:W-:Y:S05]  /*06a0*/  BSYNC.RECONVERGENT B0 ;  /* 0x0000000000007941 */ /* 0x000fea0003800200 */
.L_x_8:
[----:B------:R-:W-:Y:S04]  /*06b0*/  BSSY.RECONVERGENT B0, `(.L_x_10) ;  /* 0x000000e000007945 */ /* 0x000fe80003800200 */
[----:B------:R-:W-:Y:S05]  /*06c0*/  @P3 BRA `(.L_x_11) ;  /* 0x0000000000303947 */ /* 0x000fea0003800000 */
[----:B--2---:R-:W2:Y:S01]  /*06d0*/  LDS R4, [UR8+0x34] ;  /* 0x00003408ff047984 */ /* 0x004ea20008000800 */
[----:B---3--:R-:W3:Y:S03]  /*06e0*/  LDC.64 R8, c[0x0][0x3a8] ;  /* 0x0000ea00ff087b82 */ /* 0x008ee60000000a00 */
[----:B------:R-:W4:Y:S01]  /*06f0*/  LDS R3, [UR8+0x1c] ;  /* 0x00001c08ff037984 */ /* 0x000f220008000800 */
[C---:B---3--:R-:W-:Y:S01]  /*0700*/  SHF.L.U64.HI R6, R8.reuse, 0x1, R9 ;  /* 0x0000000108067819 */ /* 0x048fe20000010209 */
[----:B------:R-:W-:-:S03]  /*0710*/  IMAD.SHL.U32 R5, R8, 0x2, RZ ;  /* 0x0000000208057824 */ /* 0x000fc600078e00ff */
[--C-:B------:R-:W-:Y:S02]  /*0720*/  SHF.R.U32.HI R8, RZ, 0x4, R6.reuse ;  /* 0x00000004ff087819 */ /* 0x100fe40000011606 */
[----:B------:R-:W-:-:S05]  /*0730*/  SHF.R.U64 R5, R5, 0x4, R6 ;  /* 0x0000000405057819 */ /* 0x000fca0000001206 */
[----:B------:R5:W-:Y:S01]  /*0740*/  STS [UR8+0xc], R5 ;  /* 0x00000c05ff007988 */ /* 0x000be20008000808 */
[----:B--2---:R-:W-:Y:S02]  /*0750*/  LOP3.LUT R4, R4, 0x7, RZ, 0xb8, !PT ;  /* 0x0000000704047812 */ /* 0x004fe400078eb8ff */
[----:B----4-:R-:W-:-:S03]  /*0760*/  LOP3.LUT R3, R3, 0xf, R8, 0xb8, !PT ;  /* 0x0000000f03037812 */ /* 0x010fc600078eb808 */
[----:B------:R5:W-:Y:S04]  /*0770*/  STS [UR8+0x34], R4 ;  /* 0x00003404ff007988 */ /* 0x000be80008000808 */
[----:B------:R5:W-:Y:S02]  /*0780*/  STS [UR8+0x1c], R3 ;  /* 0x00001c03ff007988 */ /* 0x000be40008000808 */
.L_x_11:
[----:B------:R-:W-:Y:S05]  /*0790*/  BSYNC.RECONVERGENT B0 ;  /* 0x0000000000007941 */ /* 0x000fea0003800200 */
.L_x_10:
[----:B------:R-:W-:Y:S04]  /*07a0*/  BSSY.RECONVERGENT B1, `(.L_x_12) ;  /* 0x000001a000017945 */ /* 0x000fe80003800200 */
[----:B------:R-:W-:Y:S04]  /*07b0*/  BSSY.RELIABLE B0, `(.L_x_13) ;  /* 0x0000015000007945 */ /* 0x000fe80003800100 */
[----:B------:R-:W-:Y:S05]  /*07c0*/  @P3 BRA `(.L_x_14) ;  /* 0x0000000000203947 */ /* 0x000fea0003800000 */
[----:B--23-5:R-:W2:Y:S02]  /*07d0*/  LDS R3, [UR8+0x34] ;  /* 0x00003408ff037984 */ /* 0x02cea40008000800 */
[----:B--2---:R-:W-:-:S05]  /*07e0*/  LOP3.LUT R3, R3, 0x38, RZ, 0xb8, !PT ;  /* 0x0000003803037812 */ /* 0x004fca00078eb8ff */
[----:B------:R2:W-:Y:S01]  /*07f0*/  STS [UR8+0x34], R3 ;  /* 0x00003403ff007988 */ /* 0x0005e20008000808 */
[----:B------:R-:W-:Y:S05]  /*0800*/  @P3 BRA `(.L_x_15) ;  /* 0x0000000000203947 */ /* 0x000fea0003800000 */
[----:B--2---:R-:W2:Y:S01]  /*0810*/  LDS R3, [UR8+0x8] ;  /* 0x00000808ff037984 */ /* 0x004ea20008000800 */
[----:B------:R-:W-:-:S05]  /*0820*/  IMAD.MOV.U32 R4, RZ, RZ, 0x780 ;  /* 0x00000780ff047424 */ /* 0x000fca00078e00ff */
[----:B--2---:R-:W-:-:S05]  /*0830*/  LOP3.LUT R3, R3, 0x300, R4, 0xd8, !PT ;  /* 0x0000030003037812 */ /* 0x004fca00078ed804 */
[----:B------:R4:W-:Y:S02]  /*0840*/  STS [UR8+0x8], R3 ;  /* 0x00000803ff007988 */ /* 0x0009e40008000808 */
.L_x_14:
[----:B------:R-:W-:Y:S05]  /*0850*/  @P3 BRA `(.L_x_16) ;  /* 0x0000000000283947 */ /* 0x000fea0003800000 */
[----:B--2345:R-:W2:Y:S02]  /*0860*/  LDS R3, [UR8+0x8] ;  /* 0x00000808ff037984 */ /* 0x03cea40008000800 */
[----:B--2---:R-:W-:-:S05]  /*0870*/  LOP3.LUT R3, R3, 0x1800, RZ, 0xb8, !PT ;  /* 0x0000180003037812 */ /* 0x004fca00078eb8ff */
[----:B------:R3:W-:Y:S02]  /*0880*/  STS [UR8+0x8], R3 ;  /* 0x00000803ff007988 */ /* 0x0007e40008000808 */
.L_x_15:
[----:B------:R-:W-:Y:S05]  /*0890*/  @P3 BREAK.RELIABLE B0 ;  /* 0x0000000000003942 */ /* 0x000fea0003800100 */
[----:B------:R-:W-:Y:S05]  /*08a0*/  @P3 BRA `(.L_x_17) ;  /* 0x0000000000243947 */ /* 0x000fea0003800000 */
[----:B------:R-:W4:Y:S01]  /*08b0*/  LDS R4, [UR8+0x8] ;  /* 0x00000808ff047984 */ /* 0x000f220008000800 */
[----:B--23--:R-:W-:-:S05]  /*08c0*/  IMAD.MOV.U32 R3, RZ, RZ, 0x6000 ;  /* 0x00006000ff037424 */ /* 0x00cfca00078e00ff */
[----:B----4-:R-:W-:-:S04]  /*08d0*/  LOP3.LUT R3, R4, 0x6000, R3, 0xd8, !PT ;  /* 0x0000600004037812 */ /* 0x010fc800078ed803 */
[----:B------:R-:W-:-:S05]  /*08e0*/  LOP3.LUT R3, R3, 0x400000, RZ, 0xb8, !PT ;  /* 0x0040000003037812 */ /* 0x000fca00078eb8ff */
[----:B------:R2:W-:Y:S02]  /*08f0*/  STS [UR8+0x8], R3 ;  /* 0x00000803ff007988 */ /* 0x0005e40008000808 */
.L_x_16:
[----:B------:R-:W-:Y:S05]  /*0900*/  BSYNC.RELIABLE B0 ;  /* 0x0000000000007941 */ /* 0x000fea0003800100 */
.L_x_13:
[----:B--2345:R-:W2:Y:S02]  /*0910*/  @!P3 LDS R3, [UR8+0x8] ;  /* 0x00000808ff03b984 */ /* 0x03cea40008000800 */
[----:B--2---:R-:W-:-:S05]  /*0920*/  @!P3 LOP3.LUT R3, R3, 0x8000, RZ, 0xb8, !PT ;  /* 0x000080000303b812 */ /* 0x004fca00078eb8ff */
[----:B------:R4:W-:Y:S02]  /*0930*/  @!P3 STS [UR8+0x8], R3 ;  /* 0x00000803ff00b988 */ /* 0x0009e40008000808 */
.L_x_17:
[----:B------:R-:W-:Y:S05]  /*0940*/  BSYNC.RECONVERGENT B1 ;  /* 0x0000000000017941 */ /* 0x000fea0003800200 */
.L_x_12:
[----:B------:R-:W-:Y:S05]  /*0950*/  WARPSYNC.ALL ;  /* 0x0000000000007948 */ /* 0x000fea0003800000 */
[----:B------:R-:W-:Y:S01]  /*0960*/  NOP ;  /* 0x0000000000007918 */ /* 0x000fe20000000000 */
[----:B--234-:R-:W2:Y:S02]  /*0970*/  LDC R3, c[0x0][0x39c] ;  /* 0x0000e700ff037b82 */ /* 0x01cea40000000800 */
[----:B--2---:R-:W-:Y:S01]  /*0980*/  VIADD R3, R3, 0xffffffff ;  /* 0xffffffff03037836 */ /* 0x004fe20000000000 */
[----:B------:R-:W-:Y:S06]  /*0990*/  @P0 BRA `(.L_x_18) ;  /* 0x0000000000300947 */ /* 0x000fec0003800000 */
[----:B------:R-:W2:Y:S01]  /*09a0*/  S2R R4, SR_LANEID ;  /* 0x0000000000047919 */ /* 0x000ea20000000000 */
[----:B------:R-:W-:Y:S05]  /*09b0*/  WARPSYNC.ALL ;  /* 0x0000000000007948 */ /* 0x000fea0003800000 */
[----:B------:R-:W-:Y:S01]  /*09c0*/  NOP ;  /* 0x0000000000007918 */ /* 0x000fe20000000000 */
[----:B--2---:R-:W-:-:S05]  /*09d0*/  IMAD.SHL.U32 R6, R4, 0x4, RZ ;  /* 0x0000000404067824 */ /* 0x004fca00078e00ff */
[----:B------:R-:W2:Y:S01]  /*09e0*/  LDS R9, [R6+UR8] ;  /* 0x0000000806097984 */ /* 0x000ea20008000800 */
[----:B------:R-:W-:-:S05]  /*09f0*/  IADD3 R4, P1, PT, R6, UR10, RZ ;  /* 0x0000000a06047c10 */ /* 0x000fca000ff3e0ff */
[----:B------:R-:W-:-:S05]  /*0a00*/  IMAD.X R5, RZ, RZ, UR11, P1 ;  /* 0x0000000bff057e24 */ /* 0x000fca00088e06ff */
[----:B--2---:R2:W3:Y:S01]  /*0a10*/  ATOMG.E.EXCH.STRONG.GPU PT, RZ, [R4], R9 ;  /* 0x0000000904ff73a8 */ /* 0x0044e200041ee100 */
[----:B------:R-:W-:-:S04]  /*0a20*/  DEPBAR {5,4,3,2,1,0} ;  /* 0x0000003f0000791a */ /* 0x000fc80000000000 */
[----:B------:R-:W4:Y:S02]  /*0a30*/  CCTL.E.C.LDCU.IV.DEEP [UR10] ;  /* 0x000000000a007540 */ /* 0x000f240009c08000 */
[----:B----4-:R2:W-:Y:S01]  /*0a40*/  UTMACCTL.IV [UR10] ;  /* 0x000000000a0079b9 */ /* 0x0105e20008000000 */
[----:B------:R-:W-:Y:S01]  /*0a50*/  NOP ;  /* 0x0000000000007918 */ /* 0x000fe20000000000 */
.L_x_18:
[----:B------:R-:W-:Y:S05]  /*0a60*/  @P0 BRA `(.L_x_19) ;  /* 0x00000000000c0947 */ /* 0x000fea0003800000 */
[----:B------:R0:W-:Y:S01]  /*0a70*/  UTMACMDFLUSH ;  /* 0x00000000000079b7 */ /* 0x0001e20000000000 */
[----:B------:R-:W-:Y:S05]  /*0a80*/  @P0 BRA `(.L_x_19) ;  /* 0x0000000000040947 */ /* 0x000fea0003800000 */
[----:B------:R-:W-:-:S04]  /*0a90*/  DEPBAR.LE SB0, 0x0 ;  /* 0x000080000000791a */ /* 0x000fc80000000000 */
.L_x_19:
[----:B------:R-:W-:Y:S05]  /*0aa0*/  WARPSYNC.ALL ;  /* 0x0000000000007948 */ /* 0x000fea0003800000 */
[----:B------:R-:W-:Y:S01]  /*0ab0*/  NOP ;  /* 0x0000000000007918 */ /* 0x000fe20000000000 */
[----:B---3--:R-:W-:Y:S06]  /*0ac0*/  BAR.SYNC.DEFER_BLOCKING 0x0 ;  /* 0x0000000000007b1d */ /* 0x008fec0000010000 */
[----:B------:R-:W-:Y:S02]  /*0ad0*/  BSSY.RECONVERGENT B1, `(.L_x_20) ;  /* 0x000000b000017945 */ /* 0x000fe40003800200 */
[----:B------:R-:W-:Y:S06]  /*0ae0*/  BAR.SYNC.DEFER_BLOCKING 0x0 ;  /* 0x0000000000007b1d */ /* 0x000fec0000010000 */
[----:B------:R3:W-:Y:S01]  /*0af0*/  @!P0 STS [R10], RZ ;  /* 0x000000ff0a008388 */ /* 0x0007e20000000800 */
[----:B------:R-:W-:Y:S01]  /*0b00*/  NOP ;  /* 0x0000000000007918 */ /* 0x000fe20000000000 */
[----:B------:R-:W-:Y:S05]  /*0b10*/  @P3 BRA `(.L_x_21) ;  /* 0x0000000000183947 */ /* 0x000fea0003800000 */
[----:B--2---:R-:W2:Y:S01]  /*0b20*/  LDS R4, [UR8+0x8] ;  /* 0x00000808ff047984 */ /* 0x004ea20008000800 */
[----:B------:R-:W4:Y:S01]  /*0b30*/  LDC.64 R8, c[0x0][0x388] ;  /* 0x0000e200ff087b82 */ /* 0x000f220000000a00 */
[----:B------:R-:W-:Y:S02]  /*0b40*/  IMAD.MOV.U32 R5, RZ, RZ, 0x70 ;  /* 0x00000070ff057424 */ /* 0x000fe400078e00ff */
[----:B----4-:R4:W-:Y:S03]  /*0b50*/  STS.64 [UR8], R8 ;  /* 0x00000008ff007988 */ /* 0x0109e60008000a08 */
[----:B--2---:R-:W-:-:S05]  /*0b60*/  LOP3.LUT R4, R4, 0x10, R5, 0xd8, !PT ;  /* 0x0000001004047812 */ /* 0x004fca00078ed805 */
[----:B------:R4:W-:Y:S02]  /*0b70*/  STS [UR8+0x8], R4 ;  /* 0x00000804ff007988 */ /* 0x0009e40008000808 */
.L_x_21:
[----:B--2---:R-:W-:Y:S05]  /*0b80*/  BSYNC.RECONVERGENT B1 ;  /* 0x0000000000017941 */ /* 0x004fea0003800200 */
.L_x_20:
[----:B------:R-:W-:Y:S04]  /*0b90*/  BSSY.RECONVERGENT B1, `(.L_x_22) ;  /* 0x000000a000017945 */ /* 0x000fe80003800200 */
[----:B------:R-:W-:Y:S05]  /*0ba0*/  @P3 BRA `(.L_x_23) ;  /* 0x0000000000203947 */ /* 0x000fea0003800000 */
[----:B----4-:R-:W2:Y:S01]  /*0bb0*/  LDS R4, [UR8+0x34] ;  /* 0x00003408ff047984 */ /* 0x010ea20008000800 */
[----:B------:R-:W-:Y:S02]  /*0bc0*/  IMAD.MOV.U32 R9, RZ, RZ, 0x3f000000 ;  /* 0x3f000000ff097424 */ /* 0x000fe400078e00ff */
[----:B------:R-:W-:Y:S01]  /*0bd0*/  @!P3 IMAD.MOV.U32 R6, RZ, RZ, 0x7f ;  /* 0x0000007fff06b424 */ /* 0x000fe200078e00ff */
[----:B------:R-:W4:Y:S02]  /*0be0*/  @!P3 LDS R5, [UR8+0x38] ;  /* 0x00003808ff05b984 */ /* 0x000f240008000800 */
[----:B--2---:R-:W-:Y:S02]  /*0bf0*/  LOP3.LUT R4, R4, 0xff000000, R9, 0xb8, !PT ;  /* 0xff00000004047812 */ /* 0x004fe400078eb809 */
[----:B----4-:R-:W-:-:S03]  /*0c00*/  @!P3 LOP3.LUT R5, R5, 0xff, R6, 0xb8, !PT ;  /* 0x000000ff0505b812 */ /* 0x010fc600078eb806 */
[----:B------:R2:W-:Y:S04]  /*0c10*/  STS [UR8+0x34], R4 ;  /* 0x00003404ff007988 */ /* 0x0005e80008000808 */
[----:B------:R2:W-:Y:S02]  /*0c20*/  @!P3 STS [UR8+0x38], R5 ;  /* 0x00003805ff00b988 */ /* 0x0005e40008000808 */
.L_x_23:
[----:B------:R-:W-:Y:S05]  /*0c30*/  BSYNC.RECONVERGENT B1 ;  /* 0x0000000000017941 */ /* 0x000fea0003800200 */
.L_x_22:
[----:B------:R-:W-:Y:S04]  /*0c40*/  BSSY.RECONVERGENT B1, `(.L_x_24) ;  /* 0x0000004000017945 */ /* 0x000fe80003800200 */
[----:B------:R-:W-:Y:S05]  /*0c50*/  @P3 BRA `(.L_x_25) ;  /* 0x0000000000083947 */ /* 0x000fea0003800000 */
[----:B------:R5:W-:Y:S04]  /*0c60*/  STS [UR8+0x24], R11 ;  /* 0x0000240bff007988 */ /* 0x000be80008000808 */
[----:B------:R5:W-:Y:S02]  /*0c70*/  STS [UR8+0x20], R3 ;  /* 0x00002003ff007988 */ /* 0x000be40008000808 */
.L_x_25:
[----:B------:R-:W-:Y:S05]  /*0c80*/  BSYNC.RECONVERGENT B1 ;  /* 0x0000000000017941 */ /* 0x000fea0003800200 */
.L_x_24:
[----:B------:R-:W-:Y:S04]  /*0c90*/  BSSY.RECONVERGENT B1, `(.L_x_26) ;  /* 0x000000e000017945 */ /* 0x000fe80003800200 */
[----:B------:R-:W-:Y:S05]  /*0ca0*/  @P3 BRA `(.L_x_27) ;  /* 0x0000000000303947 */ /* 0x000fea0003800000 */
[----:B--2---:R-:W2:Y:S01]  /*0cb0*/  LDS R5, [UR8+0x34] ;  /* 0x00003408ff057984 */ /* 0x004ea20008000800 */
[----:B----4-:R-:W4:Y:S03]  /*0cc0*/  LDC.64 R8, c[0x0][0x3b0] ;  /* 0x0000ec00ff087b82 */ /* 0x010f260000000a00 */
[----:B------:R-:W3:Y:S01]  /*0cd0*/  LDS R4, [UR8+0x1c] ;  /* 0x00001c08ff047984 */ /* 0x000ee20008000800 */
[C---:B----4-:R-:W-:Y:S01]  /*0ce0*/  SHF.L.U64.HI R9, R8.reuse, 0x1, R9 ;  /* 0x0000000108097819 */ /* 0x050fe20000010209 */
[----:B------:R-:W-:-:S03]  /*0cf0*/  IMAD.SHL.U32 R6, R8, 0x2, RZ ;  /* 0x0000000208067824 */ /* 0x000fc600078e00ff */
[--C-:B-----5:R-:W-:Y:S02]  /*0d00*/  SHF.R.U32.HI R11, RZ, 0x4, R9.reuse ;  /* 0x00000004ff0b7819 */ /* 0x120fe40000011609 */
[----:B------:R-:W-:-:S05]  /*0d10*/  SHF.R.U64 R6, R6, 0x4, R9 ;  /* 0x0000000406067819 */ /* 0x000fca0000001209 */
[----:B------:R4:W-:Y:S01]  /*0d20*/  STS [UR8+0xc], R6 ;  /* 0x00000c06ff007988 */ /* 0x0009e20008000808 */
[----:B--2---:R-:W-:Y:S02]  /*0d30*/  LOP3.LUT R5, R5, 0x7, RZ, 0xb8, !PT ;  /* 0x0000000705057812 */ /* 0x004fe400078eb8ff */
[----:B---3--:R-:W-:-:S03]  /*0d40*/  LOP3.LUT R4, R4, 0xf, R11, 0xb8, !PT ;  /* 0x0000000f04047812 */ /* 0x008fc600078eb80b */
[----:B------:R4:W-:Y:S04]  /*0d50*/  STS [UR8+0x34], R5 ;  /* 0x00003405ff007988 */ /* 0x0009e80008000808 */
[----:B------:R4:W-:Y:S02]  /*0d60*/  STS [UR8+0x1c], R4 ;  /* 0x00001c04ff007988 */ /* 0x0009e40008000808 */
.L_x_27:
[----:B------:R-:W-:Y:S05]  /*0d70*/  BSYNC.RECONVERGENT B1 ;  /* 0x0000000000017941 */ /* 0x000fea0003800200 */
.L_x_26:
[----:B------:R-:W-:Y:S04]  /*0d80*/  BSSY.RECONVERGENT B2, `(.L_x_28) ;  /* 0x000001a000027945 */ /* 0x000fe80003800200 */
[----:B------:R-:W-:Y:S04]  /*0d90*/  BSSY.RELIABLE B1, `(.L_x_29) ;  /* 0x0000015000017945 */ /* 0x000fe80003800100 */
[----:B------:R-:W-:Y:S05]  /*0da0*/  @P3 BRA `(.L_x_30) ;  /* 0x0000000000203947 */ /* 0x000fea0003800000 */
[----:B--2-4-:R-:W2:Y:S02]  /*0db0*/  LDS R4, [UR8+0x34] ;  /* 0x00003408ff047984 */ /* 0x014ea40008000800 */
[----:B--2---:R-:W-:-:S05]  /*0dc0*/  LOP3.LUT R4, R4, 0x38, RZ, 0xb8, !PT ;  /* 0x0000003804047812 */ /* 0x004fca00078eb8ff */
[----:B------:R2:W-:Y:S01]  /*0dd0*/  STS [UR8+0x34], R4 ;  /* 0x00003404ff007988 */ /* 0x0005e20008000808 */
[----:B------:R-:W-:Y:S05]  /*0de0*/  @P3 BRA `(.L_x_31) ;  /* 0x0000000000203947 */ /* 0x000fea0003800000 */
[----:B--2---:R-:W2:Y:S01]  /*0df0*/  LDS R4, [UR8+0x8] ;  /* 0x00000808ff047984 */ /* 0x004ea20008000800 */
[----:B------:R-:W-:-:S05]  /*0e00*/  IMAD.MOV.U32 R5, RZ, RZ, 0x780 ;  /* 0x00000780ff057424 */ /* 0x000fca00078e00ff */
[----:B--2---:R-:W-:-:S05]  /*0e10*/  LOP3.LUT R4, R4, 0x300, R5, 0xd8, !PT ;  /* 0x0000030004047812 */ /* 0x004fca00078ed805 */
[----:B------:R2:W-:Y:S02]  /*0e20*/  STS [UR8+0x8], R4 ;  /* 0x00000804ff007988 */ /* 0x0005e40008000808 */
.L_x_30:
[----:B------:R-:W-:Y:S05]  /*0e30*/  @P3 BRA `(.L_x_32) ;  /* 0x0000000000283947 */ /* 0x000fea0003800000 */
[----:B--2-4-:R-:W2:Y:S02]  /*0e40*/  LDS R4, [UR8+0x8] ;  /* 0x00000808ff047984 */ /* 0x014ea40008000800 */
[----:B--2---:R-:W-:-:S05]  /*0e50*/  LOP3.LUT R4, R4, 0x1800, RZ, 0xb8, !PT ;  /* 0x0000180004047812 */ /* 0x004fca00078eb8ff */
[----:B------:R4:W-:Y:S02]  /*0e60*/  STS [UR8+0x8], R4 ;  /* 0x00000804ff007988 */ /* 0x0009e40008000808 */
.L_x_31:
[----:B------:R-:W-:Y:S05]  /*0e70*/  @P3 BREAK.RELIABLE B1 ;  /* 0x0000000000013942 */ /* 0x000fea0003800100 */
[----:B------:R-:W-:Y:S05]  /*0e80*/  @P3 BRA `(.L_x_33) ;  /* 0x0000000000243947 */ /* 0x000fea0003800000 */
[----:B--2-4-:R-:W2:Y:S01]  /*0e90*/  LDS R4, [UR8+0x8] ;  /* 0x00000808ff047984 */ /* 0x014ea20008000800 */
[----:B------:R-:W-:-:S05]  /*0ea0*/  IMAD.MOV.U32 R5, RZ, RZ, 0x6000 ;  /* 0x00006000ff057424 */ /* 0x000fca00078e00ff */
[----:B--2---:R-:W-:-:S04]  /*0eb0*/  LOP3.LUT R4, R4, 0x6000, R5, 0xd8, !PT ;  /* 0x0000600004047812 */ /* 0x004fc800078ed805 */
[----:B------:R-:W-:-:S05]  /*0ec0*/  LOP3.LUT R4, R4, 0x400000, RZ, 0xb8, !PT ;  /* 0x0040000004047812 */ /* 0x000fca00078eb8ff */
[----:B------:R2:W-:Y:S02]  /*0ed0*/  STS [UR8+0x8], R4 ;  /* 0x00000804ff007988 */ /* 0x0005e40008000808 */
.L_x_32:
[----:B------:R-:W-:Y:S05]  /*0ee0*/  BSYNC.RELIABLE B1 ;  /* 0x0000000000017941 */ /* 0x000fea0003800100 */
.L_x_29:
[----:B--2-4-:R-:W2:Y:S02]  /*0ef0*/  @!P3 LDS R4, [UR8+0x8] ;  /* 0x00000808ff04b984 */ /* 0x014ea40008000800 */
[----:B--2---:R-:W-:-:S05]  /*0f00*/  @!P3 LOP3.LUT R4, R4, 0x8000, RZ, 0xb8, !PT ;  /* 0x000080000404b812 */ /* 0x004fca00078eb8ff */
[----:B------:R2:W-:Y:S02]  /*0f10*/  @!P3 STS [UR8+0x8], R4 ;  /* 0x00000804ff00b988 */ /* 0x0005e40008000808 */
.L_x_33:
[----:B------:R-:W-:Y:S05]  /*0f20*/  BSYNC.RECONVERGENT B2 ;  /* 0x0000000000027941 */ /* 0x000fea0003800200 */
.L_x_28:
[----:B------:R-:W-:Y:S05]  /*0f30*/  WARPSYNC.ALL ;  /* 0x0000000000007948 */ /* 0x000fea0003800000 */
[----:B------:R-:W-:Y:S01]  /*0f40*/  NOP ;  /* 0x0000000000007918 */ /* 0x000fe20000000000 */
[----:B------:R-:W-:-:S04]  /*0f50*/  UIADD3 UR5, UPT, UPT, UR4, 0x80, URZ ;  /* 0x0000008004057890 */ /* 0x000fc8000fffe0ff */
[----:B------:R-:W-:-:S04]  /*0f60*/  UIADD3 UR32, UP0, UPT, UR5, UR14, URZ ;  /* 0x0000000e05207290 */ /* 0x000fc8000ff1e0ff */
[----:B------:R-:W-:Y:S01]  /*0f70*/  ULEA.HI.X.SX32 UR33, UR5, UR15, 0x1, UP0 ;  /* 0x0000000f05217291 */ /* 0x000fe200080f0eff */
[----:B------:R-:W-:Y:S11]  /*0f80*/  @P0 BRA `(.L_x_34) ;  /* 0x0000000000300947 */ /* 0x000ff60003800000 */
[----:B--2-4-:R-:W2:Y:S01]  /*0f90*/  S2R R4, SR_LANEID ;  /* 0x0000000000047919 */ /* 0x014ea20000000000 */
[----:B------:R-:W-:Y:S05]  /*0fa0*/  WARPSYNC.ALL ;  /* 0x0000000000007948 */ /* 0x000fea0003800000 */
[----:B------:R-:W-:Y:S01]  /*0fb0*/  NOP ;  /* 0x0000000000007918 */ /* 0x000fe20000000000 */
[----:B--2---:R-:W-:-:S05]  /*0fc0*/  IMAD.SHL.U32 R6, R4, 0x4, RZ ;  /* 0x0000000404067824 */ /* 0x004fca00078e00ff */
[----:B------:R-:W2:Y:S01]  /*0fd0*/  LDS R9, [R6+UR8] ;  /* 0x0000000806097984 */ /* 0x000ea20008000800 */
[----:B------:R-:W-:-:S05]  /*0fe0*/  IADD3 R4, P1, PT, R6, UR32, RZ ;  /* 0x0000002006047c10 */ /* 0x000fca000ff3e0ff */
[----:B------:R-:W-:-:S05]  /*0ff0*/  IMAD.X R5, RZ, RZ, UR33, P1 ;  /* 0x00000021ff057e24 */ /* 0x000fca00088e06ff */
[----:B--2---:R2:W4:Y:S01]  /*1000*/  ATOMG.E.EXCH.STRONG.GPU PT, RZ, [R4], R9 ;  /* 0x0000000904ff73a8 */ /* 0x00452200041ee100 */
[----:B------:R-:W-:-:S04]  /*1010*/  DEPBAR {5,4,3,2,1,0} ;  /* 0x0000003f0000791a */ /* 0x000fc80000000000 */
[----:B------:R-:W3:Y:S02]  /*1020*/  CCTL.E.C.LDCU.IV.DEEP [UR32] ;  /* 0x0000000020007540 */ /* 0x000ee40009c08000 */
[----:B---3--:R2:W-:Y:S01]  /*1030*/  UTMACCTL.IV [UR32] ;  /* 0x00000000200079b9 */ /* 0x0085e20008000000 */
[----:B------:R-:W-:Y:S01]  /*1040*/  NOP ;  /* 0x0000000000007918 */ /* 0x000fe20000000000 */
.L_x_34:
[----:B------:R-:W-:Y:S05]  /*1050*/  @P0 BRA `(.L_x_35) ;  /* 0x00000000000c0947 */ /* 0x000fea0003800000 */
[----:B------:R0:W-:Y:S01]  /*1060*/  UTMACMDFLUSH ;  /* 0x00000000000079b7 */ /* 0x0001e20000000000 */
[----:B------:R-:W-:Y:S05]  /*1070*/  @P0 BRA `(.L_x_35) ;  /* 0x0000000000040947 */ /* 0x000fea0003800000 */
[----:B------:R-:W-:-:S04]  /*1080*/  DEPBAR.LE SB0, 0x0 ;  /* 0x000080000000791a */ /* 0x000fc80000000000 */
.L_x_35:
[----:B------:R-:W-:Y:S05]  /*1090*/  WARPSYNC.ALL ;  /* 0x0000000000007948 */ /* 0x000fea0003800000 */
[----:B------:R-:W-:Y:S01]  /*10a0*/  NOP ;  /* 0x0000000000007918 */ /* 0x000fe20000000000 */
[----:B----4-:R-:W-:Y:S06]  /*10b0*/  BAR.SYNC.DEFER_BLOCKING 0x0 ;  /* 0x0000000000007b1d */ /* 0x010fec0000010000 */
[----:B------:R-:W-:Y:S02]  /*10c0*/  BSSY.RECONVERGENT B2, `(.L_x_36) ;  /* 0x000000b000027945 */ /* 0x000fe40003800200 */
[----:B------:R-:W-:Y:S06]  /*10d0*/  BAR.SYNC.DEFER_BLOCKING 0x0 ;  /* 0x0000000000007b1d */ /* 0x000fec0000010000 */
[----:B------:R4:W-:Y:S01]  /*10e0*/  @!P0 STS [R10], RZ ;  /* 0x000000ff0a008388 */ /* 0x0009e20000000800 */
[----:B------:R-:W-:Y:S01]  /*10f0*/  NOP ;  /* 0x0000000000007918 */ /* 0x000fe20000000000 */
[----:B------:R-:W-:Y:S05]  /*1100*/  @P3 BRA `(.L_x_37) ;  /* 0x0000000000183947 */ /* 0x000fea0003800000 */
[----:B--2---:R-:W2:Y:S01]  /*1110*/  LDS R4, [UR8+0x8] ;  /* 0x00000808ff047984 */ /* 0x004ea20008000800 */
[----:B------:R-:W3:Y:S01]  /*1120*/  LDC.64 R8, c[0x0][0x390] ;  /* 0x0000e400ff087b82 */ /* 0x000ee20000000a00 */
[----:B------:R-:W-:Y:S02]  /*1130*/  IMAD.MOV.U32 R5, RZ, RZ, 0x70 ;  /* 0x00000070ff057424 */ /* 0x000fe400078e00ff */
[----:B---3--:R3:W-:Y:S03]  /*1140*/  STS.64 [UR8], R8 ;  /* 0x00000008ff007988 */ /* 0x0087e60008000a08 */
[----:B--2---:R-:W-:-:S05]  /*1150*/  LOP3.LUT R4, R4, 0x10, R5, 0xd8, !PT ;  /* 0x0000001004047812 */ /* 0x004fca00078ed805 */
[----:B------:R3:W-:Y:S02]  /*1160*/  STS [UR8+0x8], R4 ;  /* 0x00000804ff007988 */ /* 0x0007e40008000808 */
.L_x_37:
[----:B--2---:R-:W-:Y:S05]  /*1170*/  BSYNC.RECONVERGENT B2 ;  /* 0x0000000000027941 */ /* 0x004fea0003800200 */
.L_x_36:
[----:B------:R-:W-:Y:S04]  /*1180*/  BSSY.RECONVERGENT B3, `(.L_x_38) ;  /* 0x0000011000037945 */ /* 0x000fe80003800200 */
[----:B------:R-:W-:Y:S04]  /*1190*/  BSSY.RELIABLE B2, `(.L_x_39) ;  /* 0x000000e000027945 */ /* 0x000fe80003800100 */
[----:B------:R-:W-:Y:S05]  /*11a0*/  @P3 BRA `(.L_x_40) ;  /* 0x0000000000243947 */ /* 0x000fea0003800000 */
[----:B---3--:R-:W2:Y:S01]  /*11b0*/  LDS R4, [UR8+0x34] ;  /* 0x00003408ff047984 */ /* 0x008ea20008000800 */
[----:B------:R-:W-:-:S05]  /*11c0*/  IMAD.MOV.U32 R5, RZ, RZ, 0x3f000000 ;  /* 0x3f000000ff057424 */ /* 0x000fca00078e00ff */
[----:B--2---:R-:W-:-:S05]  /*11d0*/  LOP3.LUT R4, R4, 0xff000000, R5, 0xb8, !PT ;  /* 0xff00000004047812 */ /* 0x004fca00078eb805 */
[----:B------:R2:W-:Y:S01]  /*11e0*/  STS [UR8+0x34], R4 ;  /* 0x00003404ff007988 */ /* 0x0005e20008000808 */
[----:B------:R-:W-:Y:S05]  /*11f0*/  @P3 BRA `(.L_x_41) ;  /* 0x00000000001c3947 */ /* 0x000fea0003800000 */
[----:B--2---:R-:W2:Y:S01]  /*1200*/  LDS R4, [UR8+0x38] ;  /* 0x00003808ff047984 */ /* 0x004ea20008000800 */
[----:B------:R-:W-:-:S05]  /*1210*/  IMAD.MOV.U32 R5, RZ, RZ, 0x7f ;  /* 0x0000007fff057424 */ /* 0x000fca00078e00ff */
[----:B--2---:R-:W-:-:S05]  /*1220*/  LOP3.LUT R4, R4, 0xff, R5, 0xb8, !PT ;  /* 0x000000ff04047812 */ /* 0x004fca00078eb805 */
[----:B------:R2:W-:Y:S02]  /*1230*/  STS [UR8+0x38], R4 ;  /* 0x00003804ff007988 */ /* 0x0005e40008000808 */
.L_x_40:
[----:B------:R-:W-:Y:S05]  /*1240*/  @P3 BREAK.RELIABLE B2 ;  /* 0x0000000000023942 */ /* 0x000fea0003800100 */
[----:B------:R-:W-:Y:S05]  /*1250*/  @P3 BRA `(.L_x_42) ;  /* 0x00000000000c3947 */ /* 0x000fea0003800000 */
[----:B------:R2:W-:Y:S02]  /*1260*/  STS [UR8+0x20], R3 ;  /* 0x00002003ff007988 */ /* 0x0005e40008000808 */
.L_x_41:
[----:B------:R-:W-:Y:S05]  /*1270*/  BSYNC.RELIABLE B2 ;  /* 0x0000000000027941 */ /* 0x000fea0003800100 */
.L_x_39:
[----:B------:R2:W-:Y:S02]  /*1280*/  @!P3 STS [UR8+0x24], R2 ;  /* 0x00002402ff00b988 */ /* 0x0005e40008000808 */
.L_x_42:
[----:B------:R-:W-:Y:S05]  /*1290*/  BSYNC.RECONVERGENT B3 ;  /* 0x0000000000037941 */ /* 0x000fea0003800200 */
.L_x_38:
[----:B------:R-:W-:Y:S05]  /*12a0*/  WARPSYNC.ALL ;  /* 0x0000000000007948 */ /* 0x000fea0003800000 */
[----:B------:R-:W-:Y:S01]  /*12b0*/  NOP ;  /* 0x0000000000007918 */ /* 0x000fe20000000000 */
[----:B------:R-:W-:Y:S04]  /*12c0*/  BSSY.RECONVERGENT B3, `(.L_x_43) ;  /* 0x000000e000037945 */ /* 0x000fe80003800200 */
[----:B------:R-:W-:Y:S05]  /*12d0*/  @P3 BRA `(.L_x_44) ;  /* 0x0000000000303947 */ /* 0x000fea0003800000 */
[----:B--2--5:R-:W2:Y:S01]  /*12e0*/  LDS R3, [UR8+0x34] ;  /* 0x00003408ff037984 */ /* 0x024ea20008000800 */
[----:B---3--:R-:W3:Y:S03]  /*12f0*/  LDC.64 R4, c[0x0][0x3b8] ;  /* 0x0000ee00ff047b82 */ /* 0x008ee60000000a00 */
[----:B------:R-:W5:Y:S01]  /*1300*/  LDS R2, [UR8+0x1c] ;  /* 0x00001c08ff027984 */ /* 0x000f620008000800 */
[C---:B---3--:R-:W-:Y:S01]  /*1310*/  SHF.L.U64.HI R5, R4.reuse, 0x1, R5 ;  /* 0x0000000104057819 */ /* 0x048fe20000010205 */
[----:B------:R-:W-:-:S03]  /*1320*/  IMAD.SHL.U32 R4, R4, 0x2, RZ ;  /* 0x0000000204047824 */ /* 0x000fc600078e00ff */
[--C-:B------:R-:W-:Y:S02]  /*1330*/  SHF.R.U32.HI R9, RZ, 0x4, R5.reuse ;  /* 0x00000004ff097819 */ /* 0x100fe40000011605 */
[----:B------:R-:W-:-:S05]  /*1340*/  SHF.R.U64 R4, R4, 0x4, R5 ;  /* 0x0000000404047819 */ /* 0x000fca0000001205 */
[----:B------:R3:W-:Y:S01]  /*1350*/  STS [UR8+0xc], R4 ;  /* 0x00000c04ff007988 */ /* 0x0007e20008000808 */
[----:B--2---:R-:W-:Y:S02]  /*1360*/  LOP3.LUT R3, R3, 0x7, RZ, 0xb8, !PT ;  /* 0x0000000703037812 */ /* 0x004fe400078eb8ff */
[----:B-----5:R-:W-:-:S03]  /*1370*/  LOP3.LUT R2, R2, 0xf, R9, 0xb8, !PT ;  /* 0x0000000f02027812 */ /* 0x020fc600078eb809 */
[----:B------:R3:W-:Y:S04]  /*1380*/  STS [UR8+0x34], R3 ;  /* 0x00003403ff007988 */ /* 0x0007e80008000808 */
[----:B------:R3:W-:Y:S02]  /*1390*/  STS [UR8+0x1c], R2 ;  /* 0x00001c02ff007988 */ /* 0x0007e40008000808 */
.L_x_44:
[----:B------:R-:W-:Y:S05]  /*13a0*/  BSYNC.RECONVERGENT B3 ;  /* 0x0000000000037941 */ /* 0x000fea0003800200 */
.L_x_43:
[----:B------:R-:W-:Y:S04]  /*13b0*/  BSSY.RECONVERGENT B4, `(.L_x_45) ;  /* 0x000001a000047945 */ /* 0x000fe80003800200 */
[----:B------:R-:W-:Y:S04]  /*13c0*/  BSSY.RELIABLE B3, `(.L_x_46) ;  /* 0x0000015000037945 */ /* 0x000fe80003800100 */
[----:B------:R-:W-:Y:S05]  /*13d0*/  @P3 BRA `(.L_x_47) ;  /* 0x0000000000203947 */ /* 0x000fea0003800000 */
[----:B--23--:R-:W2:Y:S02]  /*13e0*/  LDS R2, [UR8+0x34] ;  /* 0x00003408ff027984 */ /* 0x00cea40008000800 */
[----:B--2---:R-:W-:-:S05]  /*13f0*/  LOP3.LUT R2, R2, 0x38, RZ, 0xb8, !PT ;  /* 0x0000003802027812 */ /* 0x004fca00078eb8ff */
[----:B------:R2:W-:Y:S01]  /*1400*/  STS [UR8+0x34], R2 ;  /* 0x00003402ff007988 */ /* 0x0005e20008000808 */
[----:B------:R-:W-:Y:S05]  /*1410*/  @P3 BRA `(.L_x_48) ;  /* 0x0000000000203947 */ /* 0x000fea0003800000 */
[----:B--2---:R-:W2:Y:S01]  /*1420*/  LDS R2, [UR8+0x8] ;  /* 0x00000808ff027984 */ /* 0x004ea20008000800 */
[----:B-----5:R-:W-:-:S05]  /*1430*/  IMAD.MOV.U32 R3, RZ, RZ, 0x780 ;  /* 0x00000780ff037424 */ /* 0x020fca00078e00ff */
[----:B--2---:R-:W-:-:S05]  /*1440*/  LOP3.LUT R2, R2, 0x300, R3, 0xd8, !PT ;  /* 0x0000030002027812 */ /* 0x004fca00078ed803 */
[----:B------:R2:W-:Y:S02]  /*1450*/  STS [UR8+0x8], R2 ;  /* 0x00000802ff007988 */ /* 0x0005e40008000808 */
.L_x_47:
[----:B------:R-:W-:Y:S05]  /*1460*/  @P3 BRA `(.L_x_49) ;  /* 0x0000000000283947 */ /* 0x000fea0003800000 */
[----:B--23--:R-:W2:Y:S02]  /*1470*/  LDS R2, [UR8+0x8] ;  /* 0x00000808ff027984 */ /* 0x00cea40008000800 */
[----:B--2---:R-:W-:-:S05]  /*1480*/  LOP3.LUT R2, R2, 0x1800, RZ, 0xb8, !PT ;  /* 0x0000180002027812 */ /* 0x004fca00078eb8ff */
[----:B------:R3:W-:Y:S02]  /*1490*/  STS [UR8+0x8], R2 ;  /* 0x00000802ff007988 */ /* 0x0007e40008000808 */
.L_x_48:
[----:B------:R-:W-:Y:S05]  /*14a0*/  @P3 BREAK.RELIABLE B3 ;  /* 0x0000000000033942 */ /* 0x000fea0003800100 */
[----:B------:R-:W-:Y:S05]  /*14b0*/  @P3 BRA `(.L_x_50) ;  /* 0x0000000000243947 */ /* 0x000fea0003800000 */
[----:B--23--:R-:W2:Y:S01]  /*14c0*/  LDS R2, [UR8+0x8] ;  /* 0x00000808ff027984 */ /* 0x00cea20008000800 */
[----:B-----5:R-:W-:-:S05]  /*14d0*/  IMAD.MOV.U32 R3, RZ, RZ, 0x6000 ;  /* 0x00006000ff037424 */ /* 0x020fca00078e00ff */
[----:B--2---:R-:W-:-:S04]  /*14e0*/  LOP3.LUT R2, R2, 0x6000, R3, 0xd8, !PT ;  /* 0x0000600002027812 */ /* 0x004fc800078ed803 */
[----:B------:R-:W-:-:S05]  /*14f0*/  LOP3.LUT R2, R2, 0x400000, RZ, 0xb8, !PT ;  /* 0x0040000002027812 */ /* 0x000fca00078eb8ff */
[----:B------:R2:W-:Y:S02]  /*1500*/  STS [UR8+0x8], R2 ;  /* 0x00000802ff007988 */ /* 0x0005e40008000808 */
.L_x_49:
[----:B------:R-:W-:Y:S05]  /*1510*/  BSYNC.RELIABLE B3 ;  /* 0x0000000000037941 */ /* 0x000fea0003800100 */
.L_x_46:
[----:B--23--:R-:W2:Y:S02]  /*1520*/  @!P3 LDS R2, [UR8+0x8] ;  /* 0x00000808ff02b984 */ /* 0x00cea40008000800 */
[----:B--2---:R-:W-:-:S05]  /*1530*/  @!P3 LOP3.LUT R2, R2, 0x8000, RZ, 0xb8, !PT ;  /* 0x000080000202b812 */ /* 0x004fca00078eb8ff */
[----:B------:R2:W-:Y:S02]  /*1540*/  @!P3 STS [UR8+0x8], R2 ;  /* 0x00000802ff00b988 */ /* 0x0005e40008000808 */
.L_x_50:
[----:B------:R-:W-:Y:S05]  /*1550*/  BSYNC.RECONVERGENT B4 ;  /* 0x0000000000047941 */ /* 0x000fea0003800200 */
.L_x_45:
[----:B------:R-:W-:Y:S05]  /*1560*/  WARPSYNC.ALL ;  /* 0x0000000000007948 */ /* 0x000fea0003800000 */
[----:B------:R-:W-:Y:S01]  /*1570*/  NOP ;  /* 0x0000000000007918 */ /* 0x000fe20000000000 */
[----:B------:R-:W-:-:S04]  /*1580*/  UIADD3 UR4, UPT, UPT, UR4, 0x100, URZ ;  /* 0x0000010004047890 */ /* 0x000fc8000fffe0ff */
[----:B------:R-:W-:-:S04]  /*1590*/  UIADD3 UR14, UP0, UPT, UR4, UR14, URZ ;  /* 0x0000000e040e7290 */ /* 0x000fc8000ff1e0ff */
[----:B------:R-:W-:Y:S01]  /*15a0*/  ULEA.HI.X.SX32 UR15, UR4, UR15, 0x1, UP0 ;  /* 0x0000000f040f7291 */ /* 0x000fe200080f0eff */
[----:B------:R-:W-:Y:S11]  /*15b0*/  @P0 BRA `(.L_x_51) ;  /* 0x0000000000300947 */ /* 0x000ff60003800000 */
[----:B--23--:R-:W2:Y:S01]  /*15c0*/  S2R R2, SR_LANEID ;  /* 0x0000000000027919 */ /* 0x00cea20000000000 */
[----:B------:R-:W-:Y:S05]  /*15d0*/  WARPSYNC.ALL ;  /* 0x0000000000007948 */ /* 0x000fea0003800000 */
[----:B------:R-:W-:Y:S01]  /*15e0*/  NOP ;  /* 0x0000000000007918 */ /* 0x000fe20000000000 */
[----:B--2---:R-:W-:-:S05]  /*15f0*/  IMAD.SHL.U32 R4, R2, 0x4, RZ ;  /* 0x0000000402047824 */ /* 0x004fca00078e00ff */
[----:B------:R-:W2:Y:S01]  /*1600*/  LDS R5, [R4+UR8] ;  /* 0x0000000804057984 */ /* 0x000ea20008000800 */
[----:B------:R-:W-:-:S05]  /*1610*/  IADD3 R2, P1, PT, R4, UR14, RZ ;  /* 0x0000000e04027c10 */ /* 0x000fca000ff3e0ff */
[----:B-----5:R-:W-:-:S05]  /*1620*/  IMAD.X R3, RZ, RZ, UR15, P1 ;  /* 0x0000000fff037e24 */ /* 0x020fca00088e06ff */
[----:B--2---:R2:W3:Y:S01]  /*1630*/  ATOMG.E.EXCH.STRONG.GPU PT, RZ, [R2], R5 ;  /* 0x0000000502ff73a8 */ /* 0x0044e200041ee100 */
[----:B------:R-:W-:-:S04]  /*1640*/  DEPBAR {5,4,3,2,1,0} ;  /* 0x0000003f0000791a */ /* 0x000fc80000000000 */
[----:B------:R-:W5:Y:S02]  /*1650*/  CCTL.E.C.LDCU.IV.DEEP [UR14] ;  /* 0x000000000e007540 */ /* 0x000f640009c08000 */
[----:B-----5:R2:W-:Y:S01]  /*1660*/  UTMACCTL.IV [UR14] ;  /* 0x000000000e0079b9 */ /* 0x0205e20008000000 */
[----:B------:R-:W-:Y:S01]  /*1670*/  NOP ;  /* 0x0000000000007918 */ /* 0x000fe20000000000 */
.L_x_51:
[----:B------:R-:W-:Y:S05]  /*1680*/  @P0 BRA `(.L_x_52) ;  /* 0x00000000000c0947 */ /* 0x000fea0003800000 */
[----:B------:R0:W-:Y:S01]  /*1690*/  UTMACMDFLUSH ;  /* 0x00000000000079b7 */ /* 0x0001e20000000000 */
[----:B------:R-:W-:Y:S05]  /*16a0*/  @P0 BRA `(.L_x_52) ;  /* 0x0000000000040947 */ /* 0x000fea0003800000 */
[----:B------:R-:W-:-:S04]  /*16b0*/  DEPBAR.LE SB0, 0x0 ;  /* 0x000080000000791a */ /* 0x000fc80000000000 */
.L_x_52:
[----:B------:R-:W-:Y:S05]  /*16c0*/  WARPSYNC.ALL ;  /* 0x0000000000007948 */ /* 0x000fea0003800000 */
[----:B------:R-:W-:Y:S01]  /*16d0*/  NOP ;  /* 0x0000000000007918 */ /* 0x000fe20000000000 */
[----:B---3--:R-:W-:Y:S01]  /*16e0*/  BAR.SYNC.DEFER_BLOCKING 0x0 ;  /* 0x0000000000007b1d */ /* 0x008fe20000010000 */
[----:B--2---:R-:W-:Y:S01]  /*16f0*/  SHF.R.U32.HI R2, RZ, 0x5, R0 ;  /* 0x00000005ff027819 */ /* 0x004fe20000011600 */
[----:B------:R-:W-:Y:S01]  /*1700*/  UIADD3 UR7, UPT, UPT, UR8, 0x18010, URZ ;  /* 0x0001801008077890 */ /* 0x000fe2000fffe0ff */
[----:B------:R-:W-:Y:S01]  /*1710*/  ISETP.GE.AND P0, PT, R7, 0x1, PT ;  /* 0x000000010700780c */ /* 0x000fe20003f06270 */
[----:B------:R-:W-:Y:S01]  /*1720*/  USHF.L.U32 UR23, UR13, 0x7, URZ ;  /* 0x000000070d177899 */ /* 0x000fe200080006ff */
[----:B------:R-:W-:Y:S01]  /*1730*/  R2UR UR9, R2 ;  /* 0x00000000020972ca */ /* 0x000fe200000e0000 */
[----:B------:R-:W-:Y:S01]  /*1740*/  VOTEU.ALL UP0, P3 ;  /* 0x0000000000ff7886 */ /* 0x000fe20001800000 */
[----:B------:R-:W-:Y:S01]  /*1750*/  UMOV UR4, 0x1 ;  /* 0x0000000100047882 */ /* 0x000fe20000000000 */
[----:B------:R-:W-:Y:S01]  /*1760*/  VOTEU.ALL UP1, P3 ;  /* 0x0000000000ff7886 */ /* 0x000fe20001820000 */
[----:B------:R-:W-:Y:S01]  /*1770*/  USHF.L.U32 UR6, UR16, 0x6, URZ ;  /* 0x0000000610067899 */ /* 0x000fe200080006ff */
[----:B------:R-:W-:Y:S01]  /*1780*/  BSSY.RECONVERGENT B4, `(.L_x_53) ;  /* 0x0000018000047945 */ /* 0x000fe20003800200 */
[----:B------:R-:W-:-:S04]  /*1790*/  @!UP0 UIADD3 UR18, UPT, UPT, -UR4, 0x100000, URZ ;  /* 0x0010000004128890 */ /* 0x000fc8000fffe1ff */
[----:B------:R-:W-:Y:S02]  /*17a0*/  @!UP0 USHF.L.U32 UR19, UR18, 0xb, URZ ;  /* 0x0000000b12138899 */ /* 0x000fe400080006ff */
[----:B------:R-:W-:Y:S02]  /*17b0*/  @!UP0 USHF.L.U32 UR18, UR18, 0x1, URZ ;  /* 0x0000000112128899 */ /* 0x000fe400080006ff */
[----:B------:R-:W-:-:S04]  /*17c0*/  @!UP0 UIADD3 UR4, UPT, UPT, -UR4, 0x100000, URZ ;  /* 0x0010000004048890 */ /* 0x000fc8000fffe1ff */
[----:B------:R-:W-:Y:S02]  /*17d0*/  @!UP0 USHF.L.U32 UR5, UR4, 0xb, URZ ;  /* 0x0000000b04058899 */ /* 0x000fe400080006ff */
[----:B------:R-:W-:Y:S01]  /*17e0*/  @!UP0 USHF.L.U32 UR4, UR4, 0x1, URZ ;  /* 0x0000000104048899 */ /* 0x000fe200080006ff */
[----:B------:R-:W-:Y:S01]  /*17f0*/  VOTEU.ALL UP0, P3 ;  /* 0x0000000000ff7886 */ /* 0x000fe20001800000 */
[----:B------:R-:W2:Y:S04]  /*1800*/  FENCE.VIEW.ASYNC.S ;  /* 0x00000000000073c6 */ /* 0x000ea80000000000 */
[----:B--2---:R2:W3:Y:S06]  /*1810*/  @!UP0 SYNCS.EXCH.64 URZ, [UR8+0x18000], UR18 ;  /* 0x0180001208ff85b2 */ /* 0x0044ec0008000100 */
[----:B------:R2:W3:Y:S02]  /*1820*/  @!UP1 SYNCS.EXCH.64 URZ, [UR8+0x18010], UR4 ;  /* 0x0180100408ff95b2 */ /* 0x0004e40008000100 */
[----:B---3--:R-:W-:Y:S06]  /*1830*/  BAR.SYNC.DEFER_BLOCKING 0x0 ;  /* 0x0000000000007b1d */ /* 0x008fec0000010000 */
[----:B------:R-:W-:Y:S05]  /*1840*/  @P3 BRA `(.L_x_54) ;  /* 0x00000000002c3947 */ /* 0x000fea0003800000 */
[----:B--2---:R-:W-:Y:S02]  /*1850*/  UMOV UR4, 0x1 ;  /* 0x0000000100047882 */ /* 0x004fe40000000000 */
[----:B------:R-:W-:-:S04]  /*1860*/  UIADD3 UR18, UPT, UPT, -UR4, 0x100000, URZ ;  /* 0x0010000004127890 */ /* 0x000fc8000fffe1ff */
[----:B------:R-:W-:Y:S02]  /*1870*/  USHF.L.U32 UR19, UR18, 0xb, URZ ;  /* 0x0000000b12137899 */ /* 0x000fe400080006ff */
[----:B------:R-:W-:Y:S02]  /*1880*/  USHF.L.U32 UR18, UR18, 0x1, URZ ;  /* 0x0000000112127899 */ /* 0x000fe400080006ff */
[----:B------:R-:W-:-:S04]  /*1890*/  UIADD3 UR4, UPT, UPT, -UR4, 0x100000, URZ ;  /* 0x0010000004047890 */ /* 0x000fc8000fffe1ff */
[----:B------:R-:W-:Y:S02]  /*18a0*/  USHF.L.U32 UR5, UR4, 0xb, URZ ;  /* 0x0000000b04057899 */ /* 0x000fe400080006ff */
[----:B------:R-:W-:Y:S01]  /*18b0*/  USHF.L.U32 UR4, UR4, 0x1, URZ ;  /* 0x0000000104047899 */ /* 0x000fe200080006ff */
[----:B------:R-:W2:Y:S03]  /*18c0*/  FENCE.VIEW.ASYNC.S ;  /* 0x00000000000073c6 */ /* 0x000ea60000000000 */
[----:B--2---:R3:W2:Y:S08]  /*18d0*/  SYNCS.EXCH.64 URZ, [UR8+0x18008], UR18 ;  /* 0x0180081208ff75b2 */ /* 0x0046b00008000100 */
[----:B------:R3:W4:Y:S02]  /*18e0*/  SYNCS.EXCH.64 URZ, [UR8+0x18018], UR4 ;  /* 0x0180180408ff75b2 */ /* 0x0007240008000100 */
[----:B---3--:R-:W-:Y:S01]  /*18f0*/  NOP ;  /* 0x0000000000007918 */ /* 0x008fe20000000000 */
.L_x_54:
[----:B--2---:R-:W-:Y:S05]  /*1900*/  BSYNC.RECONVERGENT B4 ;  /* 0x0000000000047941 */ /* 0x004fea0003800200 */
.L_x_53:
[----:B------:R-:W-:Y:S05]  /*1910*/  @!P0 BRA `(.L_x_55) ;  /* 0x0000000c00408947 */ /* 0x000fea0003800000 */
[----:B----4-:R-:W-:Y:S01]  /*1920*/  BAR.SYNC.DEFER_BLOCKING 0x0 ;  /* 0x0000000000007b1d */ /* 0x010fe20000010000 */
[----:B------:R-:W-:Y:S01]  /*1930*/  @!P3 IMAD.MOV.U32 R2, RZ, RZ, 0xc000 ;  /* 0x0000c000ff02b424 */ /* 0x000fe200078e00ff */
[----:B------:R-:W-:Y:S01]  /*1940*/  ELECT P1, URZ, PT ;  /* 0x0000000000ff782f */ /* 0x000fe20003820000 */
[----:B------:R-:W-:-:S03]  /*1950*/  ULOP3.LUT UR4, UR9, 0x1, URZ, 0xc0, !UPT ;  /* 0x0000000109047892 */ /* 0x000fc6000f8ec0ff */
[C---:B------:R-:W-:Y:S02]  /*1960*/  ISETP.LT.U32.AND P1, PT, R36.reuse, 0x40, P1 ;  /* 0x000000402400780c */ /* 0x040fe40000f21070 */
[----:B------:R-:W-:Y:S01]  /*1970*/  ELECT P0, URZ, PT ;  /* 0x0000000000ff782f */ /* 0x000fe20003800000 */
[----:B------:R-:W-:Y:S02]  /*1980*/  ULEA UR20, UR4, UR8, 0xe ;  /* 0x0000000804147291 */ /* 0x000fe4000f8e70ff */
[----:B------:R-:W-:Y:S01]  /*1990*/  USHF.L.U32 UR22, UR4, 0x6, URZ ;  /* 0x0000000604167899 */ /* 0x000fe200080006ff */
[----:B------:R-:W-:Y:S01]  /*19a0*/  ISETP.LT.U32.AND P0, PT, R36, 0x20, P0 ;  /* 0x000000202400780c */ /* 0x000fe20000701070 */
[----:B------:R-:W-:Y:S01]  /*19b0*/  UIADD3 UR16, UPT, UPT, UR8, 0x10000, URZ ;  /* 0x0001000008107890 */ /* 0x000fe2000fffe0ff */
[----:B------:R-:W-:-:S05]  /*19c0*/  UMOV UR18, UR6 ;  /* 0x0000000600127c82 */ /* 0x000fca0008000000 */
[----:B------:R-:W-:Y:S01]  /*19d0*/  VOTEU.ANY UP0, P1 ;  /* 0x0000000000ff7886 */ /* 0x000fe20000800100 */
[----:B------:R2:W-:Y:S01]  /*19e0*/  @!P3 SYNCS.ARRIVE.TRANS64 RZ, [UR8+0x18000], R2 ;  /* 0x01800002ffffb9a7 */ /* 0x0005e20008000008 */
[----:B------:R3:W-:Y:S06]  /*19f0*/  MEMBAR.ALL.CTA ;  /* 0x0000000000007992 */ /* 0x0007ec0000008000 */
[----:B---3--:R-:W3:Y:S01]  /*1a00*/  FENCE.VIEW.ASYNC.S ;  /* 0x00000000000073c6 */ /* 0x008ee20000000000 */
[----:B------:R-:W-:Y:S01]  /*1a10*/  @UP0 UIADD3 UR21, UPT, UPT, UR8, 0x18000, URZ ;  /* 0x0001800008150890 */ /* 0x000fe2000fffe0ff */
[----:B---3--:R-:W-:Y:S01]  /*1a20*/  VOTEU.ANY UP0, P1 ;  /* 0x0000000000ff7886 */ /* 0x008fe20000800100 */
[----:B------:R-:W-:Y:S01]  /*1a30*/  VOTEU.ANY UP1, P0 ;  /* 0x0000000000ff7886 */ /* 0x000fe20000020100 */
[----:B------:R-:W-:-:S04]  /*1a40*/  VOTEU.ANY UP2, P0 ;  /* 0x0000000000ff7886 */ /* 0x000fc80000040100 */
[----:B------:R-:W-:Y:S01]  /*1a50*/  @UP1 UIADD3 UR17, UPT, UPT, UR8, 0x18000, URZ ;  /* 0x0001800008111890 */ /* 0x000fe2000fffe0ff */
[----:B------:R-:W-:Y:S01]  /*1a60*/  @UP1 UMOV UR19, URZ ;  /* 0x000000ff00131c82 */ /* 0x000fe20008000000 */
[----:B------:R-:W-:Y:S06]  /*1a70*/  BAR.SYNC.DEFER_BLOCKING 0x0 ;  /* 0x0000000000007b1d */ /* 0x000fec0000010000 */
[----:B------:R2:W-:Y:S01]  /*1a80*/  @UP0 UTMALDG.2D [UR20], [UR10] ;  /* 0x000000140a0005b4 */ /* 0x0005e20008008000 */
[----:B------:R-:W-:Y:S01]  /*1a90*/  UISETP.NE.U32.AND UP0, UPT, UR9, URZ, UPT ;  /* 0x000000ff0900728c */ /* 0x000fe2000bf05070 */
[----:B------:R-:W-:Y:S06]  /*1aa0*/  BAR.SYNC.DEFER_BLOCKING 0x0 ;  /* 0x0000000000007b1d */ /* 0x000fec0000010000 */
[----:B------:R2:W-:Y:S02]  /*1ab0*/  @UP2 UTMALDG.2D [UR16], [UR32] ;  /* 0x00000010200025b4 */ /* 0x0005e40008008000 */
[----:B------:R-:W-:Y:S06]  /*1ac0*/  BAR.SYNC.DEFER_BLOCKING 0x0 ;  /* 0x0000000000007b1d */ /* 0x000fec0000010000 */
[----:B------:R-:W3:Y:S02]  /*1ad0*/  SYNCS.PHASECHK.TRANS64.TRYWAIT P0, [UR8+0x18000], RZ ;  /* 0x018000ffff0075a7 */ /* 0x000ee40008001108 */
[----:B--23--:R-:W-:Y:S05]  /*1ae0*/  @!P0 BRA `(.L_x_56) ;  /* 0x0000001000708947 */ /* 0x00cfea0003800000 */
.L_x_70:
[----:B------:R-:W-:Y:S05]  /*1af0*/  BRA.U UP0, `(.L_x_57) ;  /* 0x0000000100c47547 */ /* 0x000fea000b800000 */
[----:B------:R-:W-:Y:S02]  /*1b00*/  USHF.R.U32.HI UR18, URZ, 0x4, UR16 ;  /* 0x00000004ff127899 */ /* 0x000fe40008011610 */
[----:B------:R-:W-:Y:S02]  /*1b10*/  USHF.R.U32.HI UR16, URZ, 0x4, UR8 ;  /* 0x00000004ff107899 */ /* 0x000fe40008011608 */
[----:B------:R-:W-:Y:S02]  /*1b20*/  USGXT.U32 UR18, UR18, 0xe ;  /* 0x0000000e1212789a */ /* 0x000fe40008000000 */
[----:B------:R-:W-:Y:S02]  /*1b30*/  USGXT.U32 UR16, UR16, 0xe ;  /* 0x0000000e1010789a */ /* 0x000fe40008000000 */
[----:B------:R-:W-:Y:S02]  /*1b40*/  UIADD3 UR58, UP1, UPT, UR18, 0x80, URZ ;  /* 0x00000080123a7890 */ /* 0x000fe4000ff3e0ff */
[----:B------:R-:W-:Y:S01]  /*1b50*/  UIADD3 UR56, UP0, UPT, UR16, 0x2, URZ ;  /* 0x0000000210387890 */ /* 0x000fe2000ff1e0ff */
[----:B------:R-:W-:Y:S01]  /*1b60*/  UMOV UR4, URZ ;  /* 0x000000ff00047c82 */ /* 0x000fe20008000000 */
[----:B------:R-:W-:-:S02]  /*1b70*/  UMOV UR5, URZ ;  /* 0x000000ff00057c82 */ /* 0x000fc40008000000 */
[----:B------:R-:W-:Y:S02]  /*1b80*/  UIADD3.X UR57, UPT, UPT, UR4, 0x40004040, URZ, UP0, !UPT ;  /* 0x4000404004397890 */ /* 0x000fe400087fe4ff */
[----:B------:R-:W-:Y:S02]  /*1b90*/  UIADD3.X UR59, UPT, UPT, UR5, 0x40004040, URZ, UP1, !UPT ;  /* 0x40004040053b7890 */ /* 0x000fe40008ffe4ff */
[----:B------:R-:W-:Y:S02]  /*1ba0*/  UIADD3.64 UR4, UPT, UPT, UR56, 0x2, URZ ;  /* 0x0000000238047897 */ /* 0x000fe4000fffe0ff */
[----:B------:R-:W-:Y:S02]  /*1bb0*/  UIADD3.64 UR34, UPT, UPT, UR58, 0x80, URZ ;  /* 0x000000803a227897 */ /* 0x000fe4000fffe0ff */
[----:B------:R-:W-:Y:S02]  /*1bc0*/  UIADD3.64 UR36, UPT, UPT, UR56, 0x4, URZ ;  /* 0x0000000438247897 */ /* 0x000fe4000fffe0ff */
[----:B------:R-:W-:-:S02]  /*1bd0*/  UIADD3.64 UR38, UPT, UPT, UR58, 0x100, URZ ;  /* 0x000001003a267897 */ /* 0x000fc4000fffe0ff */
[----:B------:R-:W-:Y:S02]  /*1be0*/  UIADD3.64 UR40, UPT, UPT, UR56, 0x3fe, URZ ;  /* 0x000003fe38287897 */ /* 0x000fe4000fffe0ff */
[----:B------:R-:W-:Y:S02]  /*1bf0*/  UIADD3.64 UR42, UPT, UPT, UR58, 0x180, URZ ;  /* 0x000001803a2a7897 */ /* 0x000fe4000fffe0ff */
[----:B------:R-:W-:Y:S02]  /*1c00*/  UIADD3.64 UR44, UPT, UPT, UR56, 0x400, URZ ;  /* 0x00000400382c7897 */ /* 0x000fe4000fffe0ff */
[----:B------:R-:W-:Y:S02]  /*1c10*/  UIADD3.64 UR46, UPT, UPT, UR58, 0x200, URZ ;  /* 0x000002003a2e7897 */ /* 0x000fe4000fffe0ff */
[----:B------:R-:W-:Y:S02]  /*1c20*/  UIADD3.64 UR48, UPT, UPT, UR56, 0x402, URZ ;  /* 0x0000040238307897 */ /* 0x000fe4000fffe0ff */
[----:B------:R-:W-:Y:S01]  /*1c30*/  UIADD3.64 UR50, UPT, UPT, UR58, 0x280, URZ ;  /* 0x000002803a327897 */ /* 0x000fe2000fffe0ff */
[----:B------:R-:W-:Y:S01]  /*1c40*/  UMOV UR24, 0x0 ;  /* 0x0000000000187882 */ /* 0x000fe20000000000 */
[----:B------:R-:W-:Y:S01]  /*1c50*/  UMOV UR25, 0x8110010 ;  /* 0x0811001000197882 */ /* 0x000fe20000000000 */
[----:B------:R-:W-:Y:S01]  /*1c60*/  UIADD3.64 UR52, UPT, UPT, UR56, 0x404, URZ ;  /* 0x0000040438347897 */ /* 0x000fe2000fffe0ff */
[----:B------:R-:W-:Y:S01]  /*1c70*/  UMOV UR17, 0x40004040 ;  /* 0x4000404000117882 */ /* 0x000fe20000000000 */
[----:B------:R-:W-:Y:S01]  /*1c80*/  UIADD3.64 UR54, UPT, UPT, UR58, 0x300, URZ ;  /* 0x000003003a367897 */ /* 0x000fe2000fffe0ff */
[----:B------:R-:W-:Y:S01]  /*1c90*/  UMOV UR19, 0x40004040 ;  /* 0x4000404000137882 */ /* 0x000fe20000000000 */
[----:B------:R-:W-:Y:S01]  /*1ca0*/  UMOV UR20, 0x0 ;  /* 0x0000000000147882 */ /* 0x000fe20000000000 */
[----:B------:R-:W-:Y:S01]  /*1cb0*/  UMOV UR21, 0x8110010 ;  /* 0x0811001000157882 */ /* 0x000fe20000000000 */
[----:B------:R-:W-:Y:S01]  /*1cc0*/  UMOV UR28, 0x0 ;  /* 0x00000000001c7882 */ /* 0x000fe20000000000 */
[----:B------:R-:W-:Y:S01]  /*1cd0*/  UMOV UR29, 0x8110010 ;  /* 0x08110010001d7882 */ /* 0x000fe20000000000 */
[----:B------:R2:W-:Y:S01]  /*1ce0*/  UTCHMMA gdesc[UR16], gdesc[UR18], tmem[UR12], tmem[UR24], idesc[UR25], !UPT ;  /* 0x00ff1812100075ea */ /* 0x0005e2000f80000c */
[----:B------:R-:W-:Y:S01]  /*1cf0*/  UMOV UR26, 0x0 ;  /* 0x00000000001a7882 */ /* 0x000fe20000000000 */
[----:B------:R-:W-:Y:S01]  /*1d00*/  UMOV UR27, 0x8110010 ;  /* 0x08110010001b7882 */ /* 0x000fe20000000000 */
[----:B------:R2:W-:Y:S01]  /*1d10*/  UTCHMMA gdesc[UR56], gdesc[UR58], tmem[UR12], tmem[UR20], idesc[UR21], UPT ;  /* 0x00ff143a380075ea */ /* 0x0005e2000b80000c */
        /* <DEDUP_REMOVED lines=12> */
[----:B------:R2:W-:Y:S01]  /*1de0*/  UTCHMMA gdesc[UR48], gdesc[UR50], tmem[UR12], tmem[UR62], idesc[UR63], UPT ;  /* 0x00ff3e32300075ea */ /* 0x0005e2000b80000c */
[----:B------:R2:W-:Y:S01]  /*1df0*/  UTCHMMA gdesc[UR52], gdesc[UR54], tmem[UR12], tmem[UR64], idesc[UR65], UPT ;  /* 0x00ff4036340075ea */ /* 0x0005e2000b80000c */
[----:B------:R-:W-:Y:S01]  /*1e00*/  NOP ;  /* 0x0000000000007918 */ /* 0x000fe20000000000 */
.L_x_57:
[----:B------:R-:W-:Y:S01]  /*1e10*/  ELECT P0, URZ, PT ;  /* 0x0000000000ff782f */ /* 0x000fe20003800000 */
[----:B--2---:R-:W-:Y:S01]  /*1e20*/  UMOV UR4, UR7 ;  /* 0x0000000700047c82 */ /* 0x004fe20008000000 */
[----:B------:R-:W-:Y:S02]  /*1e30*/  UMOV UR5, URZ ;  /* 0x000000ff00057c82 */ /* 0x000fe40008000000 */
[----:B------:R-:W-:-:S13]  /*1e40*/  ISETP.LT.U32.AND P0, PT, R36, 0x20, P0 ;  /* 0x000000202400780c */ /* 0x000fda0000701070 */
[----:B------:R-:W-:Y:S01]  /*1e50*/  VOTEU.ANY UP0, P0 ;  /* 0x0000000000ff7886 */ /* 0x000fe20000000100 */
[----:B------:R-:W-:Y:S01]  /*1e60*/  VOTEU.ANY UP1, P0 ;  /* 0x0000000000ff7886 */ /* 0x000fe20000020100 */
[----:B------:R-:W-:-:S03]  /*1e70*/  ISETP.GE.U32.AND P0, PT, R7, 0x81, PT ;  /* 0x000000810700780c */ /* 0x000fc60003f06070 */
[----:B------:R-:W-:Y:S02]  /*1e80*/  @UP0 UMOV UR4, UR4 ;  /* 0x0000000400040c82 */ /* 0x000fe40008000000 */
[----:B------:R2:W-:Y:S01]  /*1e90*/  @UP1 UTCBAR [UR4], URZ ;  /* 0x000000ff040013e9 */ /* 0x0005e200080000ff */
[----:B------:R-:W-:Y:S06]  /*1ea0*/  BAR.SYNC.DEFER_BLOCKING 0x0 ;  /* 0x0000000000007b1d */ /* 0x000fec0000010000 */
[----:B------:R-:W3:Y:S02]  /*1eb0*/  SYNCS.PHASECHK.TRANS64.TRYWAIT P1, [UR8+0x18010], RZ ;  /* 0x018010ffff0075a7 */ /* 0x000ee40008021108 */
[----:B--23--:R-:W-:Y:S05]  /*1ec0*/  @!P1 BRA `(.L_x_58) ;  /* 0x0000000c00849947 */ /* 0x00cfea0003800000 */
.L_x_71:
[----:B------:R-:W-:Y:S01]  /*1ed0*/  IMAD.MOV.U32 R2, RZ, RZ, RZ ;  /* 0x000000ffff027224 */ /* 0x000fe200078e00ff */
[----:B------:R-:W-:Y:S06]  /*1ee0*/  @!P0 BRA `(.L_x_55) ;  /* 0x0000000400cc8947 */ /* 0x000fec0003800000 */
[----:B------:R-:W2:Y:S01]  /*1ef0*/  LDCU UR34, c[0x0][0x3a0] ;  /* 0x00007400ff2277ac */ /* 0x000ea20008000800 */
[----:B------:R-:W-:Y:S01]  /*1f00*/  UMOV UR13, 0x1 ;  /* 0x00000001000d7882 */ /* 0x000fe20000000000 */
[----:B------:R-:W-:-:S05]  /*1f10*/  UMOV UR7, 0x80 ;  /* 0x0000008000077882 */ /* 0x000fca0000000000 */
.L_x_62:
[----:B------:R-:W-:Y:S01]  /*1f20*/  BAR.SYNC.DEFER_BLOCKING 0x0 ;  /* 0x0000000000007b1d */ /* 0x000fe20000010000 */
[----:B------:R-:W-:Y:S01]  /*1f30*/  ULEA UR35, UR13, UR8, 0x3 ;  /* 0x000000080d237291 */ /* 0x000fe2000f8e18ff */
[----:B-----5:R-:W-:Y:S01]  /*1f40*/  @!P3 IMAD.MOV.U32 R3, RZ, RZ, 0xc000 ;  /* 0x0000c000ff03b424 */ /* 0x020fe200078e00ff */
[----:B------:R-:W-:Y:S01]  /*1f50*/  ELECT P1, URZ, PT ;  /* 0x0000000000ff782f */ /* 0x000fe20003820000 */
[----:B------:R-:W-:-:S03]  /*1f60*/  ULEA UR16, UR13, UR8, 0xf ;  /* 0x000000080d107291 */ /* 0x000fc6000f8e78ff */
[----:B------:R-:W-:Y:S01]  /*1f70*/  ISETP.LT.U32.AND P1, PT, R36, 0x40, P1 ;  /* 0x000000402400780c */ /* 0x000fe20000f21070 */
[----:B------:R-:W-:Y:S01]  /*1f80*/  ULOP3.LUT UR22, UR9, 0x1, URZ, 0xc0, !UPT ;  /* 0x0000000109167892 */ /* 0x000fe2000f8ec0ff */
[----:B------:R-:W-:-:S03]  /*1f90*/  ELECT P0, URZ, PT ;  /* 0x0000000000ff782f */ /* 0x000fc60003800000 */
[----:B------:R-:W-:Y:S02]  /*1fa0*/  ULEA UR20, UR22, UR16, 0xe ;  /* 0x0000001016147291 */ /* 0x000fe4000f8e70ff */
[----:B------:R-:W-:Y:S01]  /*1fb0*/  ULEA UR22, UR22, UR7, 0x6 ;  /* 0x0000000716167291 */ /* 0x000fe2000f8e30ff */
[----:B------:R-:W-:Y:S01]  /*1fc0*/  ISETP.LT.U32.AND P0, PT, R36, 0x20, P0 ;  /* 0x000000202400780c */ /* 0x000fe20000701070 */
[----:B------:R-:W-:-:S04]  /*1fd0*/  ULEA UR4, UR13, UR8, 0xe ;  /* 0x000000080d047291 */ /* 0x000fc8000f8e70ff */
[----:B------:R-:W-:Y:S01]  /*1fe0*/  VOTEU.ANY UP0, P1 ;  /* 0x0000000000ff7886 */ /* 0x000fe20000800100 */
[----:B------:R-:W-:Y:S01]  /*1ff0*/  UIADD3 UR4, UPT, UPT, UR4, 0x10000, URZ ;  /* 0x0001000004047890 */ /* 0x000fe2000fffe0ff */
[----:B------:R3:W-:Y:S01]  /*2000*/  @!P3 SYNCS.ARRIVE.TRANS64 RZ, [UR35+0x18000], R3 ;  /* 0x01800003ffffb9a7 */ /* 0x0007e20008000023 */
[----:B------:R4:W-:Y:S06]  /*2010*/  MEMBAR.ALL.CTA ;  /* 0x0000000000007992 */ /* 0x0009ec0000008000 */
[----:B----4-:R-:W4:Y:S01]  /*2020*/  FENCE.VIEW.ASYNC.S ;  /* 0x00000000000073c6 */ /* 0x010f220000000000 */
[----:B------:R-:W-:Y:S01]  /*2030*/  @UP0 UIADD3 UR21, UPT, UPT, UR35, 0x18000, URZ ;  /* 0x0001800023150890 */ /* 0x000fe2000fffe0ff */
[----:B----4-:R-:W-:Y:S01]  /*2040*/  VOTEU.ANY UP0, P1 ;  /* 0x0000000000ff7886 */ /* 0x010fe20000800100 */
[----:B------:R-:W-:Y:S01]  /*2050*/  VOTEU.ANY UP1, P0 ;  /* 0x0000000000ff7886 */ /* 0x000fe20000020100 */
[----:B---3--:R-:W-:-:S04]  /*2060*/  IMAD.U32 R3, R2, -0x80000000, RZ ;  /* 0x8000000002037824 */ /* 0x008fc800078e00ff */
[----:B------:R-:W-:Y:S01]  /*2070*/  @UP1 UIADD3 UR5, UPT, UPT, UR35, 0x18000, URZ ;  /* 0x0001800023051890 */ /* 0x000fe2000fffe0ff */
[----:B------:R-:W-:Y:S01]  /*2080*/  VOTEU.ANY UP1, P0 ;  /* 0x0000000000ff7886 */ /* 0x000fe20000020100 */
[----:B------:R-:W-:Y:S06]  /*2090*/  BAR.SYNC.DEFER_BLOCKING 0x0 ;  /* 0x0000000000007b1d */ /* 0x000fec0000010000 */
[----:B------:R3:W-:Y:S01]  /*20a0*/  @UP0 UTMALDG.2D [UR20], [UR10] ;  /* 0x000000140a0005b4 */ /* 0x0007e20008008000 */
[----:B------:R-:W-:Y:S01]  /*20b0*/  UISETP.NE.U32.AND UP0, UPT, UR9, URZ, UPT ;  /* 0x000000ff0900728c */ /* 0x000fe2000bf05070 */
[----:B------:R-:W-:Y:S06]  /*20c0*/  BAR.SYNC.DEFER_BLOCKING 0x0 ;  /* 0x0000000000007b1d */ /* 0x000fec0000010000 */
[----:B------:R3:W-:Y:S02]  /*20d0*/  @UP1 UTMALDG.2D [UR4], [UR32] ;  /* 0x00000004200015b4 */ /* 0x0007e40008008000 */
[----:B------:R-:W-:Y:S06]  /*20e0*/  BAR.SYNC.DEFER_BLOCKING 0x0 ;  /* 0x0000000000007b1d */ /* 0x000fec0000010000 */
[----:B------:R-:W4:Y:S02]  /*20f0*/  SYNCS.PHASECHK.TRANS64.TRYWAIT P0, [UR35+0x18000], R3 ;  /* 0x01800003ff0075a7 */ /* 0x000f240008001123 */
[----:B---34-:R-:W-:Y:S05]  /*2100*/  @!P0 BRA `(.L_x_59) ;  /* 0x0000000c00008947 */ /* 0x018fea0003800000 */
.L_x_72:
        /* <DEDUP_REMOVED lines=8> */
[----:B------:R-:W-:Y:S01]  /*2190*/  UMOV UR5, URZ ;  /* 0x000000ff00057c82 */ /* 0x000fe20008000000 */
[----:B------:R-:W-:-:S02]  /*21a0*/  UIADD3.X UR29, UPT, UPT, UR4, 0x40004040, URZ, UP0, !UPT ;  /* 0x40004040041d7890 */ /* 0x000fc400087fe4ff */
[----:B------:R-:W-:Y:S02]  /*21b0*/  UIADD3 UR42, UP3, UPT, UR28, 0x2, URZ ;  /* 0x000000021c2a7890 */ /* 0x000fe4000ff7e0ff */
[----:B------:R-:W-:Y:S02]  /*21c0*/  UIADD3.X UR27, UPT, UPT, UR5, 0x40004040, URZ, UP1, !UPT ;  /* 0x40004040051b7890 */ /* 0x000fe40008ffe4ff */
[----:B------:R-:W-:Y:S02]  /*21d0*/  UIADD3 UR44, UP2, UPT, UR26, 0x80, URZ ;  /* 0x000000801a2c7890 */ /* 0x000fe4000ff5e0ff */
[----:B------:R-:W-:Y:S02]  /*21e0*/  UIADD3 UR46, UP6, UPT, UR28, 0x4, URZ ;  /* 0x000000041c2e7890 */ /* 0x000fe4000ffde0ff */
[----:B------:R-:W-:Y:S02]  /*21f0*/  UIADD3 UR48, UP5, UPT, UR26, 0x100, URZ ;  /* 0x000001001a307890 */ /* 0x000fe4000ffbe0ff */
[----:B------:R-:W-:-:S02]  /*2200*/  UIADD3 UR50, UP1, UPT, UR28, 0x3fe, URZ ;  /* 0x000003fe1c327890 */ /* 0x000fc4000ff3e0ff */
[----:B------:R-:W-:Y:S02]  /*2210*/  UIADD3 UR52, UP0, UPT, UR26, 0x180, URZ ;  /* 0x000001801a347890 */ /* 0x000fe4000ff1e0ff */
[----:B------:R-:W-:Y:S02]  /*2220*/  UIADD3.X UR43, UPT, UPT, UR29, URZ, URZ, UP3, !UPT ;  /* 0x000000ff1d2b7290 */ /* 0x000fe40009ffe4ff */
[----:B------:R-:W-:Y:S02]  /*2230*/  UIADD3 UR54, UP4, UPT, UR28, 0x400, URZ ;  /* 0x000004001c367890 */ /* 0x000fe4000ff9e0ff */
[----:B------:R-:W-:Y:S02]  /*2240*/  UIADD3 UR56, UP3, UPT, UR26, 0x200, URZ ;  /* 0x000002001a387890 */ /* 0x000fe4000ff7e0ff */
[----:B------:R-:W-:Y:S02]  /*2250*/  UIADD3.X UR45, UPT, UPT, UR27, URZ, URZ, UP2, !UPT ;  /* 0x000000ff1b2d7290 */ /* 0x000fe400097fe4ff */
[----:B------:R-:W-:-:S02]  /*2260*/  UIADD3.X UR47, UPT, UPT, UR29, URZ, URZ, UP6, !UPT ;  /* 0x000000ff1d2f7290 */ /* 0x000fc4000b7fe4ff */
[----:B------:R-:W-:Y:S02]  /*2270*/  UIADD3 UR58, UP2, UPT, UR28, 0x402, URZ ;  /* 0x000004021c3a7890 */ /* 0x000fe4000ff5e0ff */
[----:B------:R-:W-:Y:S02]  /*2280*/  UIADD3 UR60, UP6, UPT, UR26, 0x280, URZ ;  /* 0x000002801a3c7890 */ /* 0x000fe4000ffde0ff */
[----:B------:R-:W-:Y:S02]  /*2290*/  UIADD3.X UR49, UPT, UPT, UR27, URZ, URZ, UP5, !UPT ;  /* 0x000000ff1b317290 */ /* 0x000fe4000affe4ff */
[----:B------:R-:W-:Y:S02]  /*22a0*/  UIADD3.X UR51, UPT, UPT, UR29, URZ, URZ, UP1, !UPT ;  /* 0x000000ff1d337290 */ /* 0x000fe40008ffe4ff */
[----:B------:R-:W-:Y:S02]  /*22b0*/  UIADD3 UR4, UP5, UPT, UR28, 0x404, URZ ;  /* 0x000004041c047890 */ /* 0x000fe4000ffbe0ff */
[----:B------:R-:W-:-:S02]  /*22c0*/  UIADD3 UR30, UP1, UPT, UR26, 0x300, URZ ;  /* 0x000003001a1e7890 */ /* 0x000fc4000ff3e0ff */
[----:B------:R-:W-:Y:S02]  /*22d0*/  UIADD3.X UR53, UPT, UPT, UR27, URZ, URZ, UP0, !UPT ;  /* 0x000000ff1b357290 */ /* 0x000fe400087fe4ff */
[----:B------:R-:W-:Y:S02]  /*22e0*/  UIADD3.X UR55, UPT, UPT, UR29, URZ, URZ, UP4, !UPT ;  /* 0x000000ff1d377290 */ /* 0x000fe4000a7fe4ff */
[----:B------:R-:W-:Y:S02]  /*22f0*/  UIADD3.X UR57, UPT, UPT, UR27, URZ, URZ, UP3, !UPT ;  /* 0x000000ff1b397290 */ /* 0x000fe40009ffe4ff */
[----:B------:R-:W-:Y:S02]  /*2300*/  UIADD3.X UR59, UPT, UPT, UR29, URZ, URZ, UP2, !UPT ;  /* 0x000000ff1d3b7290 */ /* 0x000fe400097fe4ff */
[----:B------:R-:W-:Y:S01]  /*2310*/  UIADD3.X UR61, UPT, UPT, UR27, URZ, URZ, UP6, !UPT ;  /* 0x000000ff1b3d7290 */ /* 0x000fe2000b7fe4ff */
[----:B------:R-:W-:Y:S01]  /*2320*/  UMOV UR16, 0x0 ;  /* 0x0000000000107882 */ /* 0x000fe20000000000 */
[----:B------:R-:W-:Y:S01]  /*2330*/  UMOV UR17, 0x8110010 ;  /* 0x0811001000117882 */ /* 0x000fe20000000000 */
[----:B------:R-:W-:Y:S01]  /*2340*/  UMOV UR21, 0x40004040 ;  /* 0x4000404000157882 */ /* 0x000fe20000000000 */
[----:B------:R-:W-:Y:S01]  /*2350*/  UMOV UR25, 0x40004040 ;  /* 0x4000404000197882 */ /* 0x000fe20000000000 */
[----:B------:R-:W-:Y:S01]  /*2360*/  UIADD3.X UR5, UPT, UPT, UR29, URZ, URZ, UP5, !UPT ;  /* 0x000000ff1d057290 */ /* 0x000fe2000affe4ff */
[----:B------:R3:W-:Y:S01]  /*2370*/  UTCHMMA gdesc[UR20], gdesc[UR24], tmem[UR12], tmem[UR16], idesc[UR17], UPT ;  /* 0x00ff1018140075ea */ /* 0x0007e2000b80000c */
[----:B------:R-:W-:Y:S01]  /*2380*/  UIADD3.X UR31, UPT, UPT, UR27, URZ, URZ, UP1, !UPT ;  /* 0x000000ff1b1f7290 */ /* 0x000fe20008ffe4ff */
[----:B------:R-:W-:Y:S01]  /*2390*/  UMOV UR18, 0x0 ;  /* 0x0000000000127882 */ /* 0x000fe20000000000 */
[----:B------:R-:W-:Y:S01]  /*23a0*/  UMOV UR19, 0x8110010 ;  /* 0x0811001000137882 */ /* 0x000fe20000000000 */
[----:B------:R-:W-:Y:S01]  /*23b0*/  UMOV UR38, 0x0 ;  /* 0x0000000000267882 */ /* 0x000fe20000000000 */
[----:B------:R-:W-:Y:S01]  /*23c0*/  UMOV UR39, 0x8110010 ;  /* 0x0811001000277882 */ /* 0x000fe20000000000 */
        /* <DEDUP_REMOVED lines=18> */
.L_x_60:
[----:B------:R-:W-:Y:S01]  /*24f0*/  ELECT P0, URZ, PT ;  /* 0x0000000000ff782f */ /* 0x000fe20003800000 */
[----:B---3--:R-:W-:-:S03]  /*2500*/  UIADD3 UR4, UPT, UPT, UR35, 0x18010, URZ ;  /* 0x0001801023047890 */ /* 0x008fc6000fffe0ff */
[----:B------:R-:W-:Y:S01]  /*2510*/  ISETP.LT.U32.AND P0, PT, R36, 0x20, P0 ;  /* 0x000000202400780c */ /* 0x000fe20000701070 */
[----:B------:R-:W-:-:S12]  /*2520*/  UMOV UR5, URZ ;  /* 0x000000ff00057c82 */ /* 0x000fd80008000000 */
[----:B------:R-:W-:Y:S01]  /*2530*/  VOTEU.ANY UP0, P0 ;  /* 0x0000000000ff7886 */ /* 0x000fe20000000100 */
[----:B------:R-:W-:-:S04]  /*2540*/  VOTEU.ANY UP1, P0 ;  /* 0x0000000000ff7886 */ /* 0x000fc80000020100 */
[----:B------:R-:W-:Y:S02]  /*2550*/  @UP0 UMOV UR4, UR4 ;  /* 0x0000000400040c82 */ /* 0x000fe40008000000 */
[----:B------:R3:W-:Y:S01]  /*2560*/  @UP1 UTCBAR [UR4], URZ ;  /* 0x000000ff040013e9 */ /* 0x0007e200080000ff */
[----:B------:R-:W-:Y:S06]  /*2570*/  BAR.SYNC.DEFER_BLOCKING 0x0 ;  /* 0x0000000000007b1d */ /* 0x000fec0000010000 */
[----:B------:R-:W4:Y:S02]  /*2580*/  SYNCS.PHASECHK.TRANS64.TRYWAIT P0, [UR35+0x18010], R3 ;  /* 0x01801003ff0075a7 */ /* 0x000f240008001123 */
[----:B---34-:R-:W-:Y:S05]  /*2590*/  @!P0 BRA `(.L_x_61) ;  /* 0x0000000400e88947 */ /* 0x018fea0003800000 */
.L_x_73:
[----:B------:R-:W-:Y:S02]  /*25a0*/  UIADD3 UR13, UPT, UPT, UR13, 0x1, URZ ;  /* 0x000000010d0d7890 */ /* 0x000fe4000fffe0ff */
[----:B------:R-:W-:Y:S02]  /*25b0*/  UIADD3 UR7, UPT, UPT, UR7, 0x80, URZ ;  /* 0x0000008007077890 */ /* 0x000fe4000fffe0ff */
[----:B------:R-:W-:-:S04]  /*25c0*/  UISETP.NE.U32.AND UP0, UPT, UR13, 0x2, UPT ;  /* 0x000000020d00788c */ /* 0x000fc8000bf05070 */
[----:B------:R-:W-:Y:S02]  /*25d0*/  USEL UR13, UR13, URZ, UP0 ;  /* 0x000000ff0d0d7287 */ /* 0x000fe40008000000 */
[----:B------:R-:W-:Y:S02]  /*25e0*/  USEL UR4, URZ, 0x1, UP0 ;  /* 0x00000001ff047887 */ /* 0x000fe40008000000 */
[----:B--2---:R-:W-:-:S04]  /*25f0*/  UISETP.GE.AND UP0, UPT, UR7, UR34, UPT ;  /* 0x000000220700728c */ /* 0x004fc8000bf06270 */
[----:B------:R-:W-:-:S05]  /*2600*/  LOP3.LUT R2, R2, UR4, RZ, 0x3c, !PT ;  /* 0x0000000402027c12 */ /* 0x000fca000f8e3cff */
[----:B------:R-:W-:Y:S05]  /*2610*/  BRA.U !UP0, `(.L_x_62) ;  /* 0xfffffff908407547 */ /* 0x000fea000b83ffff */
.L_x_55:
[----:B----4-:R-:W-:Y:S06]  /*2620*/  BAR.SYNC.DEFER_BLOCKING 0x0 ;  /* 0x0000000000007b1d */ /* 0x010fec0000010000 */
[----:B------:R-:W-:Y:S04]  /*2630*/  BSSY.RECONVERGENT B4, `(.L_x_63) ;  /* 0x0000004000047945 */ /* 0x000fe80003800200 */
[----:B------:R-:W-:Y:S05]  /*2640*/  @P3 BRA `(.L_x_64) ;  /* 0x0000000000083947 */ /* 0x000fea0003800000 */
[----:B------:R-:W2:Y:S02]  /*2650*/  SYNCS.CCTL.IV [UR8+0x18000] ;  /* 0x01800000ff0079b1 */ /* 0x000ea40008000008 */
[----:B--2---:R-:W2:Y:S02]  /*2660*/  SYNCS.CCTL.IV [UR8+0x18010] ;  /* 0x01801000ff0079b1 */ /* 0x004ea40008000008 */
.L_x_64:
[----:B------:R-:W-:Y:S05]  /*2670*/  BSYNC.RECONVERGENT B4 ;  /* 0x0000000000047941 */ /* 0x000fea0003800200 */
.L_x_63:
[----:B--2---:R-:W-:Y:S06]  /*2680*/  BAR.SYNC.DEFER_BLOCKING 0x0 ;  /* 0x0000000000007b1d */ /* 0x004fec0000010000 */
[----:B------:R-:W-:Y:S04]  /*2690*/  BSSY.RECONVERGENT B4, `(.L_x_65) ;  /* 0x0000004000047945 */ /* 0x000fe80003800200 */
[----:B------:R-:W-:Y:S05]  /*26a0*/  @P3 BRA `(.L_x_66) ;  /* 0x0000000000083947 */ /* 0x000fea0003800000 */
[----:B------:R-:W2:Y:S02]  /*26b0*/  SYNCS.CCTL.IV [UR8+0x18008] ;  /* 0x01800800ff0079b1 */ /* 0x000ea40008000008 */
[----:B--2---:R-:W2:Y:S02]  /*26c0*/  SYNCS.CCTL.IV [UR8+0x18018] ;  /* 0x01801800ff0079b1 */ /* 0x004ea40008000008 */
.L_x_66:
[----:B------:R-:W-:Y:S05]  /*26d0*/  BSYNC.RECONVERGENT B4 ;  /* 0x0000000000047941 */ /* 0x000fea0003800200 */
.L_x_65:
[----:B------:R-:W-:Y:S01]  /*26e0*/  USHF.L.U32 UR4, UR9, 0x15, URZ ;  /* 0x0000001509047899 */ /* 0x000fe200080006ff */
[C---:B------:R-:W-:Y:S01]  /*26f0*/  IMAD.SHL.U32 R2, R0.reuse, 0x10, RZ ;  /* 0x0000001000027824 */ /* 0x040fe200078e00ff */
[----:B------:R-:W-:Y:S01]  /*2700*/  USHF.L.U32 UR9, UR9, 0x3, URZ ;  /* 0x0000000309097899 */ /* 0x000fe200080006ff */
[----:B-----5:R-:W-:Y:S01]  /*2710*/  SHF.R.U32.HI R3, RZ, 0x1, R0 ;  /* 0x00000001ff037819 */ /* 0x020fe20000011600 */
[----:B------:R-:W-:Y:S01]  /*2720*/  ULOP3.LUT UR4, UR4, 0x600000, URZ, 0xc0, !UPT ;  /* 0x0060000004047892 */ /* 0x000fe2000f8ec0ff */
[----:B------:R-:W-:Y:S01]  /*2730*/  IMAD.SHL.U32 R0, R0, 0x80, RZ ;  /* 0x0000008000007824 */ /* 0x000fe200078e00ff */
[----:B------:R-:W-:Y:S01]  /*2740*/  ULOP3.LUT UR9, UR9, 0x20, URZ, 0xc0, !UPT ;  /* 0x0000002009097892 */ /* 0x000fe2000f8ec0ff */
[----:B------:R-:W-:Y:S02]  /*2750*/  LOP3.LUT R2, R2, 0x70, RZ, 0xc0, !PT ;  /* 0x0000007002027812 */ /* 0x000fe400078ec0ff */
[----:B------:R-:W-:Y:S01]  /*2760*/  ELECT P0, URZ, PT ;  /* 0x0000000000ff782f */ /* 0x000fe20003800000 */
[----:B------:R-:W-:Y:S01]  /*2770*/  UIADD3 UR4, UPT, UPT, UR9, UR4, UR12 ;  /* 0x0000000409047290 */ /* 0x000fe2000fffe00c */
[----:B------:R-:W-:Y:S01]  /*2780*/  LOP3.LUT R3, R2, 0x40, R3, 0x78, !PT ;  /* 0x0000004002037812 */ /* 0x000fe200078e7803 */
[----:B------:R-:W-:Y:S01]  /*2790*/  UMOV UR10, UR23 ;  /* 0x00000017000a7c82 */ /* 0x000fe20008000000 */
[----:B------:R-:W-:Y:S01]  /*27a0*/  ISETP.LT.U32.AND P0, PT, R36, 0x20, P0 ;  /* 0x000000202400780c */ /* 0x000fe20000701070 */
[----:B------:R-:W-:Y:S01]  /*27b0*/  UMOV UR9, UR6 ;  /* 0x0000000600097c82 */ /* 0x000fe20008000000 */
[----:B------:R-:W-:-:S04]  /*27c0*/  LOP3.LUT R0, R3, 0x3f80, R0, 0xf8, !PT ;  /* 0x00003f8003007812 */ /* 0x000fc800078ef800 */
[----:B------:R-:W3:Y:S01]  /*27d0*/  LDTM.x32 R4, tmem[UR4] ;  /* 0x00000004000479ee */ /* 0x000ee200082c0000 */
[C---:B------:R-:W-:Y:S01]  /*27e0*/  LOP3.LUT R2, R0.reuse, 0x10, RZ, 0x3c, !PT ;  /* 0x0000001000027812 */ /* 0x040fe200078e3cff */
[----:B------:R-:W-:Y:S01]  /*27f0*/  NOP ;  /* 0x0000000000007918 */ /* 0x000fe20000000000 */
[----:B------:R-:W-:-:S04]  /*2800*/  LOP3.LUT R3, R0, 0x20, RZ, 0x3c, !PT ;  /* 0x0000002000037812 */ /* 0x000fc800078e3cff */
[----:B---3--:R-:W-:Y:S01]  /*2810*/  VOTEU.ANY UP1, P0 ;  /* 0x0000000000ff7886 */ /* 0x008fe20000020100 */
[----:B------:R-:W-:Y:S01]  /*2820*/  VOTEU.ANY UP0, P0 ;  /* 0x0000000000ff7886 */ /* 0x000fe20000000100 */
[----:B------:R-:W-:Y:S02]  /*2830*/  F2FP.F16.F32.PACK_AB R4, R5, R4 ;  /* 0x000000040504723e */ /* 0x000fe400000000ff */
[----:B------:R-:W-:Y:S02]  /*2840*/  F2FP.F16.F32.PACK_AB R5, R7, R6 ;  /* 0x000000060705723e */ /* 0x000fe400000000ff */
[----:B------:R-:W-:Y:S02]  /*2850*/  F2FP.F16.F32.PACK_AB R12, R13, R12 ;  /* 0x0000000c0d0c723e */ /* 0x000fe400000000ff */
[----:B------:R-:W-:Y:S02]  /*2860*/  F2FP.F16.F32.PACK_AB R6, R9, R8 ;  /* 0x000000080906723e */ /* 0x000fe400000000ff */
[----:B------:R-:W-:-:S02]  /*2870*/  F2FP.F16.F32.PACK_AB R7, R11, R10 ;  /* 0x0000000a0b07723e */ /* 0x000fc400000000ff */
[----:B------:R-:W-:Y:S02]  /*2880*/  F2FP.F16.F32.PACK_AB R13, R15, R14 ;  /* 0x0000000e0f0d723e */ /* 0x000fe400000000ff */
[----:B------:R-:W-:Y:S01]  /*2890*/  F2FP.F16.F32.PACK_AB R20, R21, R20 ;  /* 0x000000141514723e */ /* 0x000fe200000000ff */
[----:B--2---:R2:W-:Y:S01]  /*28a0*/  STS.128 [R0+UR8], R4 ;  /* 0x0000000400007988 */ /* 0x0045e20008000c08 */
[----:B------:R-:W-:Y:S02]  /*28b0*/  F2FP.F16.F32.PACK_AB R14, R17, R16 ;  /* 0x00000010110e723e */ /* 0x000fe400000000ff */
[----:B------:R-:W-:Y:S02]  /*28c0*/  F2FP.F16.F32.PACK_AB R15, R19, R18 ;  /* 0x00000012130f723e */ /* 0x000fe400000000ff */
[----:B------:R-:W-:Y:S02]  /*28d0*/  F2FP.F16.F32.PACK_AB R21, R23, R22 ;  /* 0x000000161715723e */ /* 0x000fe400000000ff */
[----:B------:R-:W-:Y:S01]  /*28e0*/  F2FP.F16.F32.PACK_AB R28, R29, R28 ;  /* 0x0000001c1d1c723e */ /* 0x000fe200000000ff */
[----:B------:R2:W-:Y:S01]  /*28f0*/  STS.128 [R2+UR8], R12 ;  /* 0x0000000c02007988 */ /* 0x0005e20008000c08 */
[----:B------:R-:W-:-:S02]  /*2900*/  F2FP.F16.F32.PACK_AB R22, R25, R24 ;  /* 0x000000181916723e */ /* 0x000fc400000000ff */
[----:B------:R-:W-:Y:S02]  /*2910*/  F2FP.F16.F32.PACK_AB R23, R27, R26 ;  /* 0x0000001a1b17723e */ /* 0x000fe400000000ff */
[----:B------:R-:W-:Y:S02]  /*2920*/  F2FP.F16.F32.PACK_AB R29, R31, R30 ;  /* 0x0000001e1f1d723e */ /* 0x000fe400000000ff */
[----:B------:R-:W-:Y:S01]  /*2930*/  F2FP.F16.F32.PACK_AB R30, R33, R32 ;  /* 0x00000020211e723e */ /* 0x000fe200000000ff */
[----:B------:R2:W-:Y:S01]  /*2940*/  STS.128 [R3+UR8], R20 ;  /* 0x0000001403007988 */ /* 0x0005e20008000c08 */
[----:B------:R-:W-:Y:S02]  /*2950*/  F2FP.F16.F32.PACK_AB R31, R35, R34 ;  /* 0x00000022231f723e */ /* 0x000fe400000000ff */
[----:B------:R-:W-:-:S05]  /*2960*/  LOP3.LUT R8, R0, 0x30, RZ, 0x3c, !PT ;  /* 0x0000003000087812 */ /* 0x000fca00078e3cff */
[----:B------:R2:W-:Y:S01]  /*2970*/  STS.128 [R8+UR8], R28 ;  /* 0x0000001c08007988 */ /* 0x0005e20008000c08 */
[----:B------:R3:W-:Y:S06]  /*2980*/  MEMBAR.ALL.CTA ;  /* 0x0000000000007992 */ /* 0x0007ec0000008000 */
[----:B---3--:R-:W3:Y:S02]  /*2990*/  FENCE.VIEW.ASYNC.S ;  /* 0x00000000000073c6 */ /* 0x008ee40000000000 */
[----:B---3--:R-:W-:Y:S06]  /*29a0*/  BAR.SYNC.DEFER_BLOCKING 0x0 ;  /* 0x0000000000007b1d */ /* 0x008fec0000010000 */
[----:B------:R2:W-:Y:S01]  /*29b0*/  @UP1 UTMASTG.2D [UR8], [UR14] ;  /* 0x000000080e0013b5 */ /* 0x0005e20008008000 */
[----:B------:R0:W-:Y:S01]  /*29c0*/  UTMACMDFLUSH ;  /* 0x00000000000079b7 */ /* 0x0001e20000000000 */
[----:B------:R-:W-:-:S04]  /*29d0*/  DEPBAR.LE SB0, 0x0 ;  /* 0x000080000000791a */ /* 0x000fc80000000000 */
[----:B------:R-:W-:Y:S08]  /*29e0*/  BAR.SYNC.DEFER_BLOCKING 0x0 ;  /* 0x0000000000007b1d */ /* 0x000ff00000010000 */
[----:B------:R-:W-:Y:S06]  /*29f0*/  BAR.SYNC.DEFER_BLOCKING 0x0 ;  /* 0x0000000000007b1d */ /* 0x000fec0000010000 */
[----:B--2---:R-:W-:Y:S05]  /*2a00*/  @P2 BRA `(.L_x_67) ;  /* 0x0000000000a02947 */ /* 0x004fea0003800000 */
[----:B------:R-:W2:Y:S01]  /*2a10*/  S2UR UR5, SR_CgaCtaId ;  /* 0x00000000000579c3 */ /* 0x000ea20000008800 */
[----:B------:R-:W-:Y:S01]  /*2a20*/  NOP ;  /* 0x0000000000007918 */ /* 0x000fe20000000000 */
[----:B------:R-:W-:Y:S01]  /*2a30*/  UMOV UR4, 0x50 ;  /* 0x0000005000047882 */ /* 0x000fe20000000000 */
[----:B------:R-:W-:Y:S02]  /*2a40*/  IMAD.U32 R0, RZ, RZ, UR12 ;  /* 0x0000000cff007e24 */ /* 0x000fe4000f8e00ff */
[----:B------:R-:W-:Y:S02]  /*2a50*/  IMAD.MOV.U32 R3, RZ, RZ, 0x3 ;  /* 0x00000003ff037424 */ /* 0x000fe400078e00ff */
[----:B------:R-:W-:Y:S01]  /*2a60*/  IMAD.MOV.U32 R7, RZ, RZ, 0x1 ;  /* 0x00000001ff077424 */ /* 0x000fe200078e00ff */
[----:B------:R-:W-:-:S04]  /*2a70*/  LOP3.LUT R0, R0, 0xffff, RZ, 0xc0, !PT ;  /* 0x0000ffff00007812 */ /* 0x000fc800078ec0ff */
[----:B------:R-:W-:-:S05]  /*2a80*/  SHF.R.U32.HI R0, RZ, 0x5, R0 ;  /* 0x00000005ff007819 */ /* 0x000fca0000011600 */
[----:B------:R-:W-:Y:S01]  /*2a90*/  VIADD R2, R0, 0x10 ;  /* 0x0000001000027836 */ /* 0x000fe20000000000 */
[----:B------:R-:W-:Y:S01]  /*2aa0*/  SHF.L.U32 R0, R3, R0, RZ ;  /* 0x0000000003007219 */ /* 0x000fe200000006ff */
[----:B--2---:R-:W-:-:S03]  /*2ab0*/  ULEA UR6, UR5, UR4, 0x18 ;  /* 0x0000000405067291 */ /* 0x004fc6000f8ec0ff */
[----:B------:R-:W-:-:S04]  /*2ac0*/  SHF.L.U32 R3, R7, R2, RZ ;  /* 0x0000000207037219 */ /* 0x000fc800000006ff */
[----:B------:R-:W-:Y:S02]  /*2ad0*/  LOP3.LUT R0, R3, R0, RZ, 0xfc, !PT ;  /* 0x0000000003007212 */ /* 0x000fe400078efcff */
[----:B------:R-:W2:Y:S02]  /*2ae0*/  LDS R5, [UR6] ;  /* 0x00000006ff057984 */ /* 0x000ea40008000800 */
[C---:B------:R-:W-:Y:S02]  /*2af0*/  LOP3.LUT R2, R0.reuse, 0xffff, RZ, 0xc0, !PT ;  /* 0x0000ffff00027812 */ /* 0x040fe400078ec0ff */
[----:B--2---:R-:W-:-:S04]  /*2b00*/  LOP3.LUT R3, R0, 0xffff, R5, 0x80, !PT ;  /* 0x0000ffff00037812 */ /* 0x004fc800078e8005 */
[----:B------:R-:W-:-:S13]  /*2b10*/  ISETP.NE.AND P0, PT, R3, R2, PT ;  /* 0x000000020300720c */ /* 0x000fda0003f05270 */
[----:B------:R-:W-:Y:S05]  /*2b20*/  @P0 BRA `(.L_x_68) ;  /* 0x0000000000500947 */ /* 0x000fea0003800000 */
[----:B------:R-:W-:Y:S02]  /*2b30*/  SHF.R.U32.HI R5, RZ, 0x10, R5 ;  /* 0x00000010ff057819 */ /* 0x000fe40000011605 */
[----:B------:R-:W-:-:S04]  /*2b40*/  SHF.R.U32.HI R2, RZ, 0x10, R0 ;  /* 0x00000010ff027819 */ /* 0x000fc80000011600 */
[----:B------:R-:W-:-:S04]  /*2b50*/  LOP3.LUT R5, R5, R2, RZ, 0xc0, !PT ;  /* 0x0000000205057212 */ /* 0x000fc800078ec0ff */
[----:B------:R-:W-:-:S13]  /*2b60*/  ISETP.NE.AND P0, PT, R5, R2, PT ;  /* 0x000000020500720c */ /* 0x000fda0003f05270 */
[----:B------:R-:W-:Y:S05]  /*2b70*/  @P0 BRA `(.L_x_69) ;  /* 0x0000000000300947 */ /* 0x000fea0003800000 */
[----:B------:R-:W-:Y:S01]  /*2b80*/  R2UR UR4, R0 ;  /* 0x00000000000472ca */ /* 0x000fe200000e0000 */
[----:B------:R-:W-:Y:S01]  /*2b90*/  VOTEU.ANY UR5, UPT, PT ;  /* 0x0000000000057886 */ /* 0x000fe200038e0100 */
[----:B------:R-:W2:Y:S01]  /*2ba0*/  S2R R0, SR_LANEID ;  /* 0x0000000000007919 */ /* 0x000ea20000000000 */
[----:B------:R-:W-:-:S10]  /*2bb0*/  UFLO.U32 UR5, UR5 ;  /* 0x00000005000572bd */ /* 0x000fd400080e0000 */
[----:B------:R-:W-:-:S06]  /*2bc0*/  ULOP3.LUT UR4, URZ, UR4, URZ, 0x33, !UPT ;  /* 0x00000004ff047292 */ /* 0x000fcc000f8e33ff */
[----:B------:R-:W-:-:S04]  /*2bd0*/  IMAD.U32 R2, RZ, RZ, UR4 ;  /* 0x00000004ff027e24 */ /* 0x000fc8000f8e00ff */
[----:B------:R-:W3:Y:S02]  /*2be0*/  REDUX UR7, R2 ;  /* 0x00000000020773c4 */ /* 0x000ee40000000000 */
[----:B------:R4:W-:Y:S01]  /*2bf0*/  UTCATOMSWS.AND URZ, UR4 ;  /* 0x0000000400ff79e3 */ /* 0x0009e20008000000 */
[----:B--2---:R-:W-:Y:S01]  /*2c00*/  ISETP.EQ.U32.AND P0, PT, R0, UR5, PT ;  /* 0x0000000500007c0c */ /* 0x004fe2000bf02070 */
[----:B---3--:R-:W-:-:S12]  /*2c10*/  IMAD.U32 R0, RZ, RZ, UR7 ;  /* 0x00000007ff007e24 */ /* 0x008fd8000f8e00ff */
[----:B------:R4:W-:Y:S01]  /*2c20*/  @P0 ATOMS.AND RZ, [UR6], R0 ;  /* 0x00000000ffff098c */ /* 0x0009e2000a800006 */
[----:B------:R-:W-:Y:S05]  /*2c30*/  BRA `(.L_x_67) ;  /* 0x0000000000147947 */ /* 0x000fea0003800000 */
.L_x_69:
[----:B------:R-:W-:-:S07]  /*2c40*/  MOV R2, 0x2c60 ;  /* 0x00002c6000027802 */ /* 0x000fce0000000f00 */
[----:B-1----:R-:W-:Y:S05]  /*2c50*/  CALL.REL.NOINC `($__internal_0_$__cuda_sm10x_tcgen05_guardrail_trap_col_being_dealloced_not_returned_by_alloc) ;  /* 0x0000000000447944 */ /* 0x002fea0003c00000 */
[----:B------:R-:W-:Y:S05]  /*2c60*/  BRA `(.L_x_67) ;  /* 0x0000000000087947 */ /* 0x000fea0003800000 */
.L_x_68:
[----:B------:R-:W-:-:S07]  /*2c70*/  MOV R2, 0x2c90 ;  /* 0x00002c9000027802 */ /* 0x000fce0000000f00 */
[----:B-1----:R-:W-:Y:S05]  /*2c80*/  CALL.REL.NOINC `($__internal_2_$__cuda_sm10x_tcgen05_guardrail_trap_unallocated_columns_being_dealloced) ;  /* 0x0000000000507944 */ /* 0x002fea0003c00000 */
.L_x_67:
[----:B------:R-:W-:Y:S01]  /*2c90*/  NOP ;  /* 0x0000000000007918 */ /* 0x000fe20000000000 */
[----:B----4-:R-:W-:Y:S05]  /*2ca0*/  EXIT ;  /* 0x000000000000794d */ /* 0x010fea0003800000 */
.L_x_56:
[----:B------:R-:W2:Y:S02]  /*2cb0*/  SYNCS.PHASECHK.TRANS64.TRYWAIT P0, [UR8+0x18000], RZ ;  /* 0x018000ffff0075a7 */ /* 0x000ea40008001108 */
[----:B--2---:R-:W-:Y:S05]  /*2cc0*/  @!P0 BRA `(.L_x_56) ;  /* 0xfffffffc00f88947 */ /* 0x004fea000383ffff */
[----:B------:R-:W-:Y:S05]  /*2cd0*/  BRA `(.L_x_70) ;  /* 0xffffffec00847947 */ /* 0x000fea000383ffff */
.L_x_58:
[----:B------:R-:W2:Y:S02]  /*2ce0*/  SYNCS.PHASECHK.TRANS64.TRYWAIT P1, [UR8+0x18010], RZ ;  /* 0x018010ffff0075a7 */ /* 0x000ea40008021108 */
[----:B--2---:R-:W-:Y:S05]  /*2cf0*/  @!P1 BRA `(.L_x_58) ;  /* 0xfffffffc00f89947 */ /* 0x004fea000383ffff */
[----:B------:R-:W-:Y:S05]  /*2d00*/  BRA `(.L_x_71) ;  /* 0xfffffff000707947 */ /* 0x000fea000383ffff */
.L_x_59:
[----:B------:R-:W3:Y:S02]  /*2d10*/  SYNCS.PHASECHK.TRANS64.TRYWAIT P0, [UR35+0x18000], R3 ;  /* 0x01800003ff0075a7 */ /* 0x000ee40008001123 */
[----:B---3--:R-:W-:Y:S05]  /*2d20*/  @!P0 BRA `(.L_x_59) ;  /* 0xfffffffc00f88947 */ /* 0x008fea000383ffff */
[----:B------:R-:W-:Y:S05]  /*2d30*/  BRA `(.L_x_72) ;  /* 0xfffffff000f47947 */ /* 0x000fea000383ffff */
.L_x_61:
[----:B------:R-:W3:Y:S02]  /*2d40*/  SYNCS.PHASECHK.TRANS64.TRYWAIT P0, [UR35+0x18010], R3 ;  /* 0x01801003ff0075a7 */ /* 0x000ee40008001123 */
[----:B---3--:R-:W-:Y:S05]  /*2d50*/  @!P0 BRA `(.L_x_61) ;  /* 0xfffffffc00f88947 */ /* 0x008fea000383ffff */
[----:B------:R-:W-:Y:S05]  /*2d60*/  BRA `(.L_x_73) ;  /* 0xfffffff8000c7947 */ /* 0x000fea000383ffff */
        .weak           $__internal_0_$__cuda_sm10x_tcgen05_guardrail_trap_col_being_dealloced_not_returned_by_alloc
        .type           $__internal_0_$__cuda_sm10x_tcgen05_guardrail_trap_col_being_dealloced_not_returned_by_alloc,@function
        .size           $__internal_0_$__cuda_sm10x_tcgen05_guardrail_trap_col_being_dealloced_not_returned_by_alloc,($__internal_1_$__cuda_sm10x_tcgen05_guardrail_trap_phase_invalid_during_alloc - $__internal_0_$__cuda_sm10x_tcgen05_guardrail_trap_col_being_dealloced_not_returned_by_alloc)
$__internal_0_$__cuda_sm10x_tcgen05_guardrail_trap_col_being_dealloced_not_returned_by_alloc:
[----:B------:R-:W-:Y:S05]  /*2d70*/  BPT.TRAP 0x1 ;  /* 0x000000040000795c */ /* 0x000fea0000300000 */
[----:B------:R-:W-:-:S04]  /*2d80*/  IMAD.MOV.U32 R3, RZ, RZ, 0x0 ;  /* 0x00000000ff037424 */ /* 0x000fc800078e00ff */
[----:B------:R-:W-:Y:S05]  /*2d90*/  RET.REL.NODEC R2 `(gluon_tcgen05) ;  /* 0xffffffd002987950 */ /* 0x000fea0003c3ffff */
        .weak           $__internal_1_$__cuda_sm10x_tcgen05_guardrail_trap_phase_invalid_during_alloc
        .type           $__internal_1_$__cuda_sm10x_tcgen05_guardrail_trap_phase_invalid_during_alloc,@function
        .size           $__internal_1_$__cuda_sm10x_tcgen05_guardrail_trap_phase_invalid_during_alloc,($__internal_2_$__cuda_sm10x_tcgen05_guardrail_trap_unallocated_columns_being_dealloced - $__internal_1_$__cuda_sm10x_tcgen05_guardrail_trap_phase_invalid_during_alloc)
$__internal_1_$__cuda_sm10x_tcgen05_guardrail_trap_phase_invalid_during_alloc:
[----:B------:R-:W-:Y:S05]  /*2da0*/  BPT.TRAP 0x1 ;  /* 0x000000040000795c */ /* 0x000fea0000300000 */
[----:B------:R-:W-:-:S04]  /*2db0*/  IMAD.MOV.U32 R3, RZ, RZ, 0x0 ;  /* 0x00000000ff037424 */ /* 0x000fc800078e00ff */
[----:B------:R-:W-:Y:S05]  /*2dc0*/  RET.REL.NODEC R2 `(gluon_tcgen05) ;  /* 0xffffffd0028c7950 */ /* 0x000fea0003c3ffff */
        .weak           $__internal_2_$__cuda_sm10x_tcgen05_guardrail_trap_unallocated_columns_being_dealloced
        .type           $__internal_2_$__cuda_sm10x_tcgen05_guardrail_trap_unallocated_columns_being_dealloced,@function
        .size           $__internal_2_$__cuda_sm10x_tcgen05_guardrail_trap_unallocated_columns_being_dealloced,(.L_x_77 - $__internal_2_$__cuda_sm10x_tcgen05_guardrail_trap_unallocated_columns_being_dealloced)
$__internal_2_$__cuda_sm10x_tcgen05_guardrail_trap_unallocated_columns_being_dealloced:
[----:B------:R-:W-:Y:S05]  /*2dd0*/  BPT.TRAP 0x1 ;  /* 0x000000040000795c */ /* 0x000fea0000300000 */
[----:B------:R-:W-:-:S04]  /*2de0*/  IMAD.MOV.U32 R3, RZ, RZ, 0x0 ;  /* 0x00000000ff037424 */ /* 0x000fc800078e00ff */
[----:B------:R-:W-:Y:S05]  /*2df0*/  RET.REL.NODEC R2 `(gluon_tcgen05) ;  /* 0xffffffd002807950 */ /* 0x000fea0003c3ffff */
.L_x_74:
[----:B------:R-:W-:-:S00]  /*2e00*/  BRA `(.L_x_74) ;  /* 0xfffffffc00fc7947 */ /* 0x000fc0000383ffff */
[----:B------:R-:W-:-:S00]  /*2e10*/  NOP ;  /* 0x0000000000007918 */ /* 0x000fc00000000000 */
        /* <DEDUP_REMOVED lines=14> */
.L_x_77:


//--------------------- .nv.shared.gluon_tcgen05  --------------------------
	.section	.nv.shared.gluon_tcgen05,"aw",@nobits
	.sectionflags	@""
	.align	16
	.zero		1024


//--------------------- .nv.shared.reserved.0     --------------------------
	.section	.nv.shared.reserved.0,"aw",@nobits
	.align	8
	.weak		__nv_reservedSMEM_offset_0_alias
	.size		__nv_reservedSMEM_offset_0_alias, 0, 64
	.other		__nv_reservedSMEM_offset_0_alias,@"STO_CUDA_RESERVED_SHARED STV_DEFAULT"
__nv_reservedSMEM_offset_0_alias:
	.zero		0
.nv.shared.reserved.0:
	.zero		64
	.weak		__nv_reservedSMEM_allocation_phase
	.type		__nv_reservedSMEM_allocation_phase,@object
	.size		__nv_reservedSMEM_allocation_phase,(.L_0 - __nv_reservedSMEM_allocation_phase)
__nv_reservedSMEM_allocation_phase:
	.zero		1
.L_0:
	.zero		7
	.weak		__nv_reservedSMEM_devtool_atexit_pc
	.type		__nv_reservedSMEM_devtool_atexit_pc,@object
	.size		__nv_reservedSMEM_devtool_atexit_pc,(__nv_reservedSMEM_allocation_mask - __nv_reservedSMEM_devtool_atexit_pc)
__nv_reservedSMEM_devtool_atexit_pc:
	.zero		8
	.weak		__nv_reservedSMEM_allocation_mask
	.type		__nv_reservedSMEM_allocation_mask,@object
	.size		__nv_reservedSMEM_allocation_mask,(.L_2 - __nv_reservedSMEM_allocation_mask)
__nv_reservedSMEM_allocation_mask:
	.zero		4
.L_2:


//--------------------- .nv.constant0.gluon_tcgen05 --------------------------
	.section	.nv.constant0.gluon_tcgen05,"a",@progbits
	.sectionflags	@""
	.align	4
.nv.constant0.gluon_tcgen05:
	.zero		976


//--------------------- SYMBOLS --------------------------

	.type		.nv.reservedSmem.offset0,@object
	.size		.nv.reservedSmem.offset0,0x4
	.type		.nv.reservedSmem.cap,@object
	.size		.nv.reservedSmem.cap,0x4
